//
// Generated by NVIDIA NVVM Compiler
//
// Compiler Build ID: CL-36424714
// Cuda compilation tools, release 13.0, V13.0.88
// Based on NVVM 20.0.0
//

.version 9.0
.target sm_100
.address_size 64


.entry _Z14kmeans_clusterP5pointPA128_fiiPi(
	.param .u64 .ptr .align 1 _Z14kmeans_clusterP5pointPA128_fiiPi_param_0,
	.param .u64 .ptr .align 1 _Z14kmeans_clusterP5pointPA128_fiiPi_param_1,
	.param .u32 _Z14kmeans_clusterP5pointPA128_fiiPi_param_2,
	.param .u32 _Z14kmeans_clusterP5pointPA128_fiiPi_param_3,
	.param .u64 .ptr .align 1 _Z14kmeans_clusterP5pointPA128_fiiPi_param_4
)
{
	.reg .pred 	%p<9>;
	.reg .b32 	%r<25>;
	.reg .b32 	%f<72>;
	.reg .b64 	%rd<21>;

	ld.param.u64 	%rd14, [_Z14kmeans_clusterP5pointPA128_fiiPi_param_0];
	ld.param.u64 	%rd13, [_Z14kmeans_clusterP5pointPA128_fiiPi_param_1];
	ld.param.u32 	%r12, [_Z14kmeans_clusterP5pointPA128_fiiPi_param_2];
	ld.param.u32 	%r13, [_Z14kmeans_clusterP5pointPA128_fiiPi_param_3];
	ld.param.u64 	%rd15, [_Z14kmeans_clusterP5pointPA128_fiiPi_param_4];
	cvta.to.global.u64 	%rd1, %rd15;
	cvta.to.global.u64 	%rd2, %rd14;
	mov.u32 	%r21, %ctaid.x;
	setp.ge.s32 	%p1, %r21, %r12;
	@%p1 bra 	$L__BB0_11;
	setp.lt.s32 	%p2, %r13, 1;
	@%p2 bra 	$L__BB0_11;
	add.s64 	%rd3, %rd2, 32;
	cvta.to.global.u64 	%rd16, %rd13;
	add.s64 	%rd4, %rd16, 32;
	mov.u32 	%r2, %nctaid.x;
$L__BB0_3:
	cvt.s64.s32 	%rd5, %r21;
	mul.wide.s32 	%rd17, %r21, 516;
	add.s64 	%rd6, %rd3, %rd17;
	mov.b32 	%r23, 0;
	mov.f32 	%f70, 0f49800000;
$L__BB0_4:
	mul.wide.u32 	%rd18, %r23, 512;
	add.s64 	%rd19, %rd4, %rd18;
	mov.b32 	%r24, 0;
	mov.f32 	%f71, 0f00000000;
	mov.u64 	%rd20, %rd6;
$L__BB0_5:
	ld.global.f32 	%f7, [%rd20+-32];
	ld.global.f32 	%f8, [%rd19+-32];
	sub.f32 	%f9, %f7, %f8;
	fma.rn.f32 	%f10, %f9, %f9, %f71;
	ld.global.f32 	%f11, [%rd20+-28];
	ld.global.f32 	%f12, [%rd19+-28];
	sub.f32 	%f13, %f11, %f12;
	fma.rn.f32 	%f14, %f13, %f13, %f10;
	ld.global.f32 	%f15, [%rd20+-24];
	ld.global.f32 	%f16, [%rd19+-24];
	sub.f32 	%f17, %f15, %f16;
	fma.rn.f32 	%f18, %f17, %f17, %f14;
	ld.global.f32 	%f19, [%rd20+-20];
	ld.global.f32 	%f20, [%rd19+-20];
	sub.f32 	%f21, %f19, %f20;
	fma.rn.f32 	%f22, %f21, %f21, %f18;
	ld.global.f32 	%f23, [%rd20+-16];
	ld.global.f32 	%f24, [%rd19+-16];
	sub.f32 	%f25, %f23, %f24;
	fma.rn.f32 	%f26, %f25, %f25, %f22;
	ld.global.f32 	%f27, [%rd20+-12];
	ld.global.f32 	%f28, [%rd19+-12];
	sub.f32 	%f29, %f27, %f28;
	fma.rn.f32 	%f30, %f29, %f29, %f26;
	ld.global.f32 	%f31, [%rd20+-8];
	ld.global.f32 	%f32, [%rd19+-8];
	sub.f32 	%f33, %f31, %f32;
	fma.rn.f32 	%f34, %f33, %f33, %f30;
	ld.global.f32 	%f35, [%rd20+-4];
	ld.global.f32 	%f36, [%rd19+-4];
	sub.f32 	%f37, %f35, %f36;
	fma.rn.f32 	%f38, %f37, %f37, %f34;
	ld.global.f32 	%f39, [%rd20];
	ld.global.f32 	%f40, [%rd19];
	sub.f32 	%f41, %f39, %f40;
	fma.rn.f32 	%f42, %f41, %f41, %f38;
	ld.global.f32 	%f43, [%rd20+4];
	ld.global.f32 	%f44, [%rd19+4];
	sub.f32 	%f45, %f43, %f44;
	fma.rn.f32 	%f46, %f45, %f45, %f42;
	ld.global.f32 	%f47, [%rd20+8];
	ld.global.f32 	%f48, [%rd19+8];
	sub.f32 	%f49, %f47, %f48;
	fma.rn.f32 	%f50, %f49, %f49, %f46;
	ld.global.f32 	%f51, [%rd20+12];
	ld.global.f32 	%f52, [%rd19+12];
	sub.f32 	%f53, %f51, %f52;
	fma.rn.f32 	%f54, %f53, %f53, %f50;
	ld.global.f32 	%f55, [%rd20+16];
	ld.global.f32 	%f56, [%rd19+16];
	sub.f32 	%f57, %f55, %f56;
	fma.rn.f32 	%f58, %f57, %f57, %f54;
	ld.global.f32 	%f59, [%rd20+20];
	ld.global.f32 	%f60, [%rd19+20];
	sub.f32 	%f61, %f59, %f60;
	fma.rn.f32 	%f62, %f61, %f61, %f58;
	ld.global.f32 	%f63, [%rd20+24];
	ld.global.f32 	%f64, [%rd19+24];
	sub.f32 	%f65, %f63, %f64;
	fma.rn.f32 	%f66, %f65, %f65, %f62;
	ld.global.f32 	%f67, [%rd20+28];
	ld.global.f32 	%f68, [%rd19+28];
	sub.f32 	%f69, %f67, %f68;
	fma.rn.f32 	%f71, %f69, %f69, %f66;
	add.s32 	%r24, %r24, 16;
	add.s64 	%rd20, %rd20, 64;
	add.s64 	%rd19, %rd19, 64;
	setp.ne.s32 	%p3, %r24, 128;
	@%p3 bra 	$L__BB0_5;
	setp.lt.f32 	%p4, %f71, %f70;
	selp.b32 	%r22, %r23, %r22, %p4;
	selp.f32 	%f70, %f71, %f70, %p4;
	add.s32 	%r23, %r23, 1;
	setp.eq.s32 	%p5, %r23, %r13;
	@%p5 bra 	$L__BB0_7;
	bra.uni 	$L__BB0_4;
$L__BB0_7:
	mad.lo.s64 	%rd12, %rd5, 516, %rd2;
	ld.global.u32 	%r17, [%rd12+512];
	setp.eq.s32 	%p6, %r22, %r17;
	@%p6 bra 	$L__BB0_10;
	ld.global.u32 	%r18, [%rd1];
	setp.ne.s32 	%p7, %r18, 0;
	@%p7 bra 	$L__BB0_10;
	mov.b32 	%r19, 1;
	st.global.u32 	[%rd1], %r19;
	st.global.u32 	[%rd12+512], %r22;
$L__BB0_10:
	add.s32 	%r21, %r21, %r2;
	setp.lt.s32 	%p8, %r21, %r12;
	@%p8 bra 	$L__BB0_3;
$L__BB0_11:
	ret;

}
.entry _Z13kmeans_centerP5pointPA128_fii(
	.param .u64 .ptr .align 1 _Z13kmeans_centerP5pointPA128_fii_param_0,
	.param .u64 .ptr .align 1 _Z13kmeans_centerP5pointPA128_fii_param_1,
	.param .u32 _Z13kmeans_centerP5pointPA128_fii_param_2,
	.param .u32 _Z13kmeans_centerP5pointPA128_fii_param_3
)
{
	.reg .pred 	%p<9>;
	.reg .b32 	%r<35>;
	.reg .b32 	%f<835>;
	.reg .b64 	%rd<32>;

	ld.param.u64 	%rd7, [_Z13kmeans_centerP5pointPA128_fii_param_1];
	ld.param.u32 	%r18, [_Z13kmeans_centerP5pointPA128_fii_param_3];
	cvta.to.global.u64 	%rd1, %rd7;
	mov.u32 	%r28, %ctaid.x;
	setp.ge.s32 	%p1, %r28, %r18;
	@%p1 bra 	$L__BB1_12;
	ld.param.u32 	%r24, [_Z13kmeans_centerP5pointPA128_fii_param_2];
	mov.u32 	%r2, %nctaid.x;
	setp.gt.s32 	%p2, %r24, 0;
	@%p2 bra 	$L__BB1_2;
	bra.uni 	$L__BB1_9;
$L__BB1_2:
	ld.param.u32 	%r25, [_Z13kmeans_centerP5pointPA128_fii_param_2];
	ld.param.u64 	%rd28, [_Z13kmeans_centerP5pointPA128_fii_param_1];
	ld.param.u64 	%rd26, [_Z13kmeans_centerP5pointPA128_fii_param_0];
	neg.s32 	%r29, %r25;
	cvta.to.global.u64 	%rd11, %rd26;
	add.s64 	%rd31, %rd11, 512;
	cvta.to.global.u64 	%rd12, %rd28;
	mul.wide.s32 	%rd13, %r28, 512;
	add.s64 	%rd14, %rd12, %rd13;
	mov.b32 	%r31, 0;
	st.global.u32 	[%rd14], %r31;
	st.global.u32 	[%rd14+4], %r31;
	st.global.u32 	[%rd14+8], %r31;
	st.global.u32 	[%rd14+12], %r31;
	st.global.u32 	[%rd14+16], %r31;
	st.global.u32 	[%rd14+20], %r31;
	st.global.u32 	[%rd14+24], %r31;
	st.global.u32 	[%rd14+28], %r31;
	st.global.u32 	[%rd14+32], %r31;
	st.global.u32 	[%rd14+36], %r31;
	st.global.u32 	[%rd14+40], %r31;
	st.global.u32 	[%rd14+44], %r31;
	st.global.u32 	[%rd14+48], %r31;
	st.global.u32 	[%rd14+52], %r31;
	st.global.u32 	[%rd14+56], %r31;
	st.global.u32 	[%rd14+60], %r31;
	st.global.u32 	[%rd14+64], %r31;
	st.global.u32 	[%rd14+68], %r31;
	st.global.u32 	[%rd14+72], %r31;
	st.global.u32 	[%rd14+76], %r31;
	st.global.u32 	[%rd14+80], %r31;
	st.global.u32 	[%rd14+84], %r31;
	st.global.u32 	[%rd14+88], %r31;
	st.global.u32 	[%rd14+92], %r31;
	st.global.u32 	[%rd14+96], %r31;
	st.global.u32 	[%rd14+100], %r31;
	st.global.u32 	[%rd14+104], %r31;
	st.global.u32 	[%rd14+108], %r31;
	st.global.u32 	[%rd14+112], %r31;
	st.global.u32 	[%rd14+116], %r31;
	st.global.u32 	[%rd14+120], %r31;
	st.global.u32 	[%rd14+124], %r31;
	st.global.u32 	[%rd14+128], %r31;
	st.global.u32 	[%rd14+132], %r31;
	st.global.u32 	[%rd14+136], %r31;
	st.global.u32 	[%rd14+140], %r31;
	st.global.u32 	[%rd14+144], %r31;
	st.global.u32 	[%rd14+148], %r31;
	st.global.u32 	[%rd14+152], %r31;
	st.global.u32 	[%rd14+156], %r31;
	st.global.u32 	[%rd14+160], %r31;
	st.global.u32 	[%rd14+164], %r31;
	st.global.u32 	[%rd14+168], %r31;
	st.global.u32 	[%rd14+172], %r31;
	st.global.u32 	[%rd14+176], %r31;
	st.global.u32 	[%rd14+180], %r31;
	st.global.u32 	[%rd14+184], %r31;
	st.global.u32 	[%rd14+188], %r31;
	st.global.u32 	[%rd14+192], %r31;
	st.global.u32 	[%rd14+196], %r31;
	st.global.u32 	[%rd14+200], %r31;
	st.global.u32 	[%rd14+204], %r31;
	st.global.u32 	[%rd14+208], %r31;
	st.global.u32 	[%rd14+212], %r31;
	st.global.u32 	[%rd14+216], %r31;
	st.global.u32 	[%rd14+220], %r31;
	st.global.u32 	[%rd14+224], %r31;
	st.global.u32 	[%rd14+228], %r31;
	st.global.u32 	[%rd14+232], %r31;
	st.global.u32 	[%rd14+236], %r31;
	st.global.u32 	[%rd14+240], %r31;
	st.global.u32 	[%rd14+244], %r31;
	st.global.u32 	[%rd14+248], %r31;
	st.global.u32 	[%rd14+252], %r31;
	st.global.u32 	[%rd14+256], %r31;
	st.global.u32 	[%rd14+260], %r31;
	st.global.u32 	[%rd14+264], %r31;
	st.global.u32 	[%rd14+268], %r31;
	st.global.u32 	[%rd14+272], %r31;
	st.global.u32 	[%rd14+276], %r31;
	st.global.u32 	[%rd14+280], %r31;
	st.global.u32 	[%rd14+284], %r31;
	st.global.u32 	[%rd14+288], %r31;
	st.global.u32 	[%rd14+292], %r31;
	st.global.u32 	[%rd14+296], %r31;
	st.global.u32 	[%rd14+300], %r31;
	st.global.u32 	[%rd14+304], %r31;
	st.global.u32 	[%rd14+308], %r31;
	st.global.u32 	[%rd14+312], %r31;
	st.global.u32 	[%rd14+316], %r31;
	st.global.u32 	[%rd14+320], %r31;
	st.global.u32 	[%rd14+324], %r31;
	st.global.u32 	[%rd14+328], %r31;
	st.global.u32 	[%rd14+332], %r31;
	st.global.u32 	[%rd14+336], %r31;
	st.global.u32 	[%rd14+340], %r31;
	st.global.u32 	[%rd14+344], %r31;
	st.global.u32 	[%rd14+348], %r31;
	st.global.u32 	[%rd14+352], %r31;
	st.global.u32 	[%rd14+356], %r31;
	st.global.u32 	[%rd14+360], %r31;
	st.global.u32 	[%rd14+364], %r31;
	st.global.u32 	[%rd14+368], %r31;
	st.global.u32 	[%rd14+372], %r31;
	st.global.u32 	[%rd14+376], %r31;
	st.global.u32 	[%rd14+380], %r31;
	st.global.u32 	[%rd14+384], %r31;
	st.global.u32 	[%rd14+388], %r31;
	st.global.u32 	[%rd14+392], %r31;
	st.global.u32 	[%rd14+396], %r31;
	st.global.u32 	[%rd14+400], %r31;
	st.global.u32 	[%rd14+404], %r31;
	st.global.u32 	[%rd14+408], %r31;
	st.global.u32 	[%rd14+412], %r31;
	st.global.u32 	[%rd14+416], %r31;
	st.global.u32 	[%rd14+420], %r31;
	st.global.u32 	[%rd14+424], %r31;
	st.global.u32 	[%rd14+428], %r31;
	st.global.u32 	[%rd14+432], %r31;
	st.global.u32 	[%rd14+436], %r31;
	st.global.u32 	[%rd14+440], %r31;
	st.global.u32 	[%rd14+444], %r31;
	st.global.u32 	[%rd14+448], %r31;
	st.global.u32 	[%rd14+452], %r31;
	st.global.u32 	[%rd14+456], %r31;
	st.global.u32 	[%rd14+460], %r31;
	st.global.u32 	[%rd14+464], %r31;
	st.global.u32 	[%rd14+468], %r31;
	st.global.u32 	[%rd14+472], %r31;
	st.global.u32 	[%rd14+476], %r31;
	st.global.u32 	[%rd14+480], %r31;
	st.global.u32 	[%rd14+484], %r31;
	st.global.u32 	[%rd14+488], %r31;
	st.global.u32 	[%rd14+492], %r31;
	st.global.u32 	[%rd14+496], %r31;
	st.global.u32 	[%rd14+500], %r31;
	st.global.u32 	[%rd14+504], %r31;
	st.global.u32 	[%rd14+508], %r31;
	mov.f32 	%f707, 0f00000000;
	mul.wide.s32 	%rd16, %r28, 516;
	mov.f32 	%f708, %f707;
	mov.f32 	%f709, %f707;
	mov.f32 	%f710, %f707;
	mov.f32 	%f711, %f707;
	mov.f32 	%f712, %f707;
	mov.f32 	%f713, %f707;
	mov.f32 	%f714, %f707;
	mov.f32 	%f715, %f707;
	mov.f32 	%f716, %f707;
	mov.f32 	%f717, %f707;
	mov.f32 	%f718, %f707;
	mov.f32 	%f719, %f707;
	mov.f32 	%f720, %f707;
	mov.f32 	%f721, %f707;
	mov.f32 	%f722, %f707;
	mov.f32 	%f723, %f707;
	mov.f32 	%f724, %f707;
	mov.f32 	%f725, %f707;
	mov.f32 	%f726, %f707;
	mov.f32 	%f727, %f707;
	mov.f32 	%f728, %f707;
	mov.f32 	%f729, %f707;
	mov.f32 	%f730, %f707;
	mov.f32 	%f731, %f707;
	mov.f32 	%f732, %f707;
	mov.f32 	%f733, %f707;
	mov.f32 	%f734, %f707;
	mov.f32 	%f735, %f707;
	mov.f32 	%f736, %f707;
	mov.f32 	%f737, %f707;
	mov.f32 	%f738, %f707;
	mov.f32 	%f739, %f707;
	mov.f32 	%f740, %f707;
	mov.f32 	%f741, %f707;
	mov.f32 	%f742, %f707;
	mov.f32 	%f743, %f707;
	mov.f32 	%f744, %f707;
	mov.f32 	%f745, %f707;
	mov.f32 	%f746, %f707;
	mov.f32 	%f747, %f707;
	mov.f32 	%f748, %f707;
	mov.f32 	%f749, %f707;
	mov.f32 	%f750, %f707;
	mov.f32 	%f751, %f707;
	mov.f32 	%f752, %f707;
	mov.f32 	%f753, %f707;
	mov.f32 	%f754, %f707;
	mov.f32 	%f755, %f707;
	mov.f32 	%f756, %f707;
	mov.f32 	%f757, %f707;
	mov.f32 	%f758, %f707;
	mov.f32 	%f759, %f707;
	mov.f32 	%f760, %f707;
	mov.f32 	%f761, %f707;
	mov.f32 	%f762, %f707;
	mov.f32 	%f763, %f707;
	mov.f32 	%f764, %f707;
	mov.f32 	%f765, %f707;
	mov.f32 	%f766, %f707;
	mov.f32 	%f767, %f707;
	mov.f32 	%f768, %f707;
	mov.f32 	%f769, %f707;
	mov.f32 	%f770, %f707;
	mov.f32 	%f771, %f707;
	mov.f32 	%f772, %f707;
	mov.f32 	%f773, %f707;
	mov.f32 	%f774, %f707;
	mov.f32 	%f775, %f707;
	mov.f32 	%f776, %f707;
	mov.f32 	%f777, %f707;
	mov.f32 	%f778, %f707;
	mov.f32 	%f779, %f707;
	mov.f32 	%f780, %f707;
	mov.f32 	%f781, %f707;
	mov.f32 	%f782, %f707;
	mov.f32 	%f783, %f707;
	mov.f32 	%f784, %f707;
	mov.f32 	%f785, %f707;
	mov.f32 	%f786, %f707;
	mov.f32 	%f787, %f707;
	mov.f32 	%f788, %f707;
	mov.f32 	%f789, %f707;
	mov.f32 	%f790, %f707;
	mov.f32 	%f791, %f707;
	mov.f32 	%f792, %f707;
	mov.f32 	%f793, %f707;
	mov.f32 	%f794, %f707;
	mov.f32 	%f795, %f707;
	mov.f32 	%f796, %f707;
	mov.f32 	%f797, %f707;
	mov.f32 	%f798, %f707;
	mov.f32 	%f799, %f707;
	mov.f32 	%f800, %f707;
	mov.f32 	%f801, %f707;
	mov.f32 	%f802, %f707;
	mov.f32 	%f803, %f707;
	mov.f32 	%f804, %f707;
	mov.f32 	%f805, %f707;
	mov.f32 	%f806, %f707;
	mov.f32 	%f807, %f707;
	mov.f32 	%f808, %f707;
	mov.f32 	%f809, %f707;
	mov.f32 	%f810, %f707;
	mov.f32 	%f811, %f707;
	mov.f32 	%f812, %f707;
	mov.f32 	%f813, %f707;
	mov.f32 	%f814, %f707;
	mov.f32 	%f815, %f707;
	mov.f32 	%f816, %f707;
	mov.f32 	%f817, %f707;
	mov.f32 	%f818, %f707;
	mov.f32 	%f819, %f707;
	mov.f32 	%f820, %f707;
	mov.f32 	%f821, %f707;
	mov.f32 	%f822, %f707;
	mov.f32 	%f823, %f707;
	mov.f32 	%f824, %f707;
	mov.f32 	%f825, %f707;
	mov.f32 	%f826, %f707;
	mov.f32 	%f827, %f707;
	mov.f32 	%f828, %f707;
	mov.f32 	%f829, %f707;
	mov.f32 	%f830, %f707;
	mov.f32 	%f831, %f707;
	mov.f32 	%f832, %f707;
	mov.f32 	%f833, %f707;
	mov.f32 	%f834, %f707;
$L__BB1_3:
	ld.global.u32 	%r21, [%rd31];
	setp.ne.s32 	%p5, %r21, %r28;
	@%p5 bra 	$L__BB1_5;
	ld.param.u64 	%rd29, [_Z13kmeans_centerP5pointPA128_fii_param_1];
	ld.param.u64 	%rd27, [_Z13kmeans_centerP5pointPA128_fii_param_0];
	add.s32 	%r31, %r31, 1;
	cvta.to.global.u64 	%rd15, %rd27;
	add.s64 	%rd17, %rd15, %rd16;
	ld.global.f32 	%f419, [%rd17];
	add.f32 	%f834, %f419, %f834;
	cvta.to.global.u64 	%rd18, %rd29;
	add.s64 	%rd20, %rd18, %rd13;
	st.global.f32 	[%rd20], %f834;
	ld.global.f32 	%f420, [%rd17+4];
	add.f32 	%f833, %f420, %f833;
	st.global.f32 	[%rd20+4], %f833;
	ld.global.f32 	%f421, [%rd17+8];
	add.f32 	%f832, %f421, %f832;
	st.global.f32 	[%rd20+8], %f832;
	ld.global.f32 	%f422, [%rd17+12];
	add.f32 	%f831, %f422, %f831;
	st.global.f32 	[%rd20+12], %f831;
	ld.global.f32 	%f423, [%rd17+16];
	add.f32 	%f830, %f423, %f830;
	st.global.f32 	[%rd20+16], %f830;
	ld.global.f32 	%f424, [%rd17+20];
	add.f32 	%f829, %f424, %f829;
	st.global.f32 	[%rd20+20], %f829;
	ld.global.f32 	%f425, [%rd17+24];
	add.f32 	%f828, %f425, %f828;
	st.global.f32 	[%rd20+24], %f828;
	ld.global.f32 	%f426, [%rd17+28];
	add.f32 	%f827, %f426, %f827;
	st.global.f32 	[%rd20+28], %f827;
	ld.global.f32 	%f427, [%rd17+32];
	add.f32 	%f826, %f427, %f826;
	st.global.f32 	[%rd20+32], %f826;
	ld.global.f32 	%f428, [%rd17+36];
	add.f32 	%f825, %f428, %f825;
	st.global.f32 	[%rd20+36], %f825;
	ld.global.f32 	%f429, [%rd17+40];
	add.f32 	%f824, %f429, %f824;
	st.global.f32 	[%rd20+40], %f824;
	ld.global.f32 	%f430, [%rd17+44];
	add.f32 	%f823, %f430, %f823;
	st.global.f32 	[%rd20+44], %f823;
	ld.global.f32 	%f431, [%rd17+48];
	add.f32 	%f822, %f431, %f822;
	st.global.f32 	[%rd20+48], %f822;
	ld.global.f32 	%f432, [%rd17+52];
	add.f32 	%f821, %f432, %f821;
	st.global.f32 	[%rd20+52], %f821;
	ld.global.f32 	%f433, [%rd17+56];
	add.f32 	%f820, %f433, %f820;
	st.global.f32 	[%rd20+56], %f820;
	ld.global.f32 	%f434, [%rd17+60];
	add.f32 	%f819, %f434, %f819;
	st.global.f32 	[%rd20+60], %f819;
	ld.global.f32 	%f435, [%rd17+64];
	add.f32 	%f818, %f435, %f818;
	st.global.f32 	[%rd20+64], %f818;
	ld.global.f32 	%f436, [%rd17+68];
	add.f32 	%f817, %f436, %f817;
	st.global.f32 	[%rd20+68], %f817;
	ld.global.f32 	%f437, [%rd17+72];
	add.f32 	%f816, %f437, %f816;
	st.global.f32 	[%rd20+72], %f816;
	ld.global.f32 	%f438, [%rd17+76];
	add.f32 	%f815, %f438, %f815;
	st.global.f32 	[%rd20+76], %f815;
	ld.global.f32 	%f439, [%rd17+80];
	add.f32 	%f814, %f439, %f814;
	st.global.f32 	[%rd20+80], %f814;
	ld.global.f32 	%f440, [%rd17+84];
	add.f32 	%f813, %f440, %f813;
	st.global.f32 	[%rd20+84], %f813;
	ld.global.f32 	%f441, [%rd17+88];
	add.f32 	%f812, %f441, %f812;
	st.global.f32 	[%rd20+88], %f812;
	ld.global.f32 	%f442, [%rd17+92];
	add.f32 	%f811, %f442, %f811;
	st.global.f32 	[%rd20+92], %f811;
	ld.global.f32 	%f443, [%rd17+96];
	add.f32 	%f810, %f443, %f810;
	st.global.f32 	[%rd20+96], %f810;
	ld.global.f32 	%f444, [%rd17+100];
	add.f32 	%f809, %f444, %f809;
	st.global.f32 	[%rd20+100], %f809;
	ld.global.f32 	%f445, [%rd17+104];
	add.f32 	%f808, %f445, %f808;
	st.global.f32 	[%rd20+104], %f808;
	ld.global.f32 	%f446, [%rd17+108];
	add.f32 	%f807, %f446, %f807;
	st.global.f32 	[%rd20+108], %f807;
	ld.global.f32 	%f447, [%rd17+112];
	add.f32 	%f806, %f447, %f806;
	st.global.f32 	[%rd20+112], %f806;
	ld.global.f32 	%f448, [%rd17+116];
	add.f32 	%f805, %f448, %f805;
	st.global.f32 	[%rd20+116], %f805;
	ld.global.f32 	%f449, [%rd17+120];
	add.f32 	%f804, %f449, %f804;
	st.global.f32 	[%rd20+120], %f804;
	ld.global.f32 	%f450, [%rd17+124];
	add.f32 	%f803, %f450, %f803;
	st.global.f32 	[%rd20+124], %f803;
	ld.global.f32 	%f451, [%rd17+128];
	add.f32 	%f802, %f451, %f802;
	st.global.f32 	[%rd20+128], %f802;
	ld.global.f32 	%f452, [%rd17+132];
	add.f32 	%f801, %f452, %f801;
	st.global.f32 	[%rd20+132], %f801;
	ld.global.f32 	%f453, [%rd17+136];
	add.f32 	%f800, %f453, %f800;
	st.global.f32 	[%rd20+136], %f800;
	ld.global.f32 	%f454, [%rd17+140];
	add.f32 	%f799, %f454, %f799;
	st.global.f32 	[%rd20+140], %f799;
	ld.global.f32 	%f455, [%rd17+144];
	add.f32 	%f798, %f455, %f798;
	st.global.f32 	[%rd20+144], %f798;
	ld.global.f32 	%f456, [%rd17+148];
	add.f32 	%f797, %f456, %f797;
	st.global.f32 	[%rd20+148], %f797;
	ld.global.f32 	%f457, [%rd17+152];
	add.f32 	%f796, %f457, %f796;
	st.global.f32 	[%rd20+152], %f796;
	ld.global.f32 	%f458, [%rd17+156];
	add.f32 	%f795, %f458, %f795;
	st.global.f32 	[%rd20+156], %f795;
	ld.global.f32 	%f459, [%rd17+160];
	add.f32 	%f794, %f459, %f794;
	st.global.f32 	[%rd20+160], %f794;
	ld.global.f32 	%f460, [%rd17+164];
	add.f32 	%f793, %f460, %f793;
	st.global.f32 	[%rd20+164], %f793;
	ld.global.f32 	%f461, [%rd17+168];
	add.f32 	%f792, %f461, %f792;
	st.global.f32 	[%rd20+168], %f792;
	ld.global.f32 	%f462, [%rd17+172];
	add.f32 	%f791, %f462, %f791;
	st.global.f32 	[%rd20+172], %f791;
	ld.global.f32 	%f463, [%rd17+176];
	add.f32 	%f790, %f463, %f790;
	st.global.f32 	[%rd20+176], %f790;
	ld.global.f32 	%f464, [%rd17+180];
	add.f32 	%f789, %f464, %f789;
	st.global.f32 	[%rd20+180], %f789;
	ld.global.f32 	%f465, [%rd17+184];
	add.f32 	%f788, %f465, %f788;
	st.global.f32 	[%rd20+184], %f788;
	ld.global.f32 	%f466, [%rd17+188];
	add.f32 	%f787, %f466, %f787;
	st.global.f32 	[%rd20+188], %f787;
	ld.global.f32 	%f467, [%rd17+192];
	add.f32 	%f786, %f467, %f786;
	st.global.f32 	[%rd20+192], %f786;
	ld.global.f32 	%f468, [%rd17+196];
	add.f32 	%f785, %f468, %f785;
	st.global.f32 	[%rd20+196], %f785;
	ld.global.f32 	%f469, [%rd17+200];
	add.f32 	%f784, %f469, %f784;
	st.global.f32 	[%rd20+200], %f784;
	ld.global.f32 	%f470, [%rd17+204];
	add.f32 	%f783, %f470, %f783;
	st.global.f32 	[%rd20+204], %f783;
	ld.global.f32 	%f471, [%rd17+208];
	add.f32 	%f782, %f471, %f782;
	st.global.f32 	[%rd20+208], %f782;
	ld.global.f32 	%f472, [%rd17+212];
	add.f32 	%f781, %f472, %f781;
	st.global.f32 	[%rd20+212], %f781;
	ld.global.f32 	%f473, [%rd17+216];
	add.f32 	%f780, %f473, %f780;
	st.global.f32 	[%rd20+216], %f780;
	ld.global.f32 	%f474, [%rd17+220];
	add.f32 	%f779, %f474, %f779;
	st.global.f32 	[%rd20+220], %f779;
	ld.global.f32 	%f475, [%rd17+224];
	add.f32 	%f778, %f475, %f778;
	st.global.f32 	[%rd20+224], %f778;
	ld.global.f32 	%f476, [%rd17+228];
	add.f32 	%f777, %f476, %f777;
	st.global.f32 	[%rd20+228], %f777;
	ld.global.f32 	%f477, [%rd17+232];
	add.f32 	%f776, %f477, %f776;
	st.global.f32 	[%rd20+232], %f776;
	ld.global.f32 	%f478, [%rd17+236];
	add.f32 	%f775, %f478, %f775;
	st.global.f32 	[%rd20+236], %f775;
	ld.global.f32 	%f479, [%rd17+240];
	add.f32 	%f774, %f479, %f774;
	st.global.f32 	[%rd20+240], %f774;
	ld.global.f32 	%f480, [%rd17+244];
	add.f32 	%f773, %f480, %f773;
	st.global.f32 	[%rd20+244], %f773;
	ld.global.f32 	%f481, [%rd17+248];
	add.f32 	%f772, %f481, %f772;
	st.global.f32 	[%rd20+248], %f772;
	ld.global.f32 	%f482, [%rd17+252];
	add.f32 	%f771, %f482, %f771;
	st.global.f32 	[%rd20+252], %f771;
	ld.global.f32 	%f483, [%rd17+256];
	add.f32 	%f770, %f483, %f770;
	st.global.f32 	[%rd20+256], %f770;
	ld.global.f32 	%f484, [%rd17+260];
	add.f32 	%f769, %f484, %f769;
	st.global.f32 	[%rd20+260], %f769;
	ld.global.f32 	%f485, [%rd17+264];
	add.f32 	%f768, %f485, %f768;
	st.global.f32 	[%rd20+264], %f768;
	ld.global.f32 	%f486, [%rd17+268];
	add.f32 	%f767, %f486, %f767;
	st.global.f32 	[%rd20+268], %f767;
	ld.global.f32 	%f487, [%rd17+272];
	add.f32 	%f766, %f487, %f766;
	st.global.f32 	[%rd20+272], %f766;
	ld.global.f32 	%f488, [%rd17+276];
	add.f32 	%f765, %f488, %f765;
	st.global.f32 	[%rd20+276], %f765;
	ld.global.f32 	%f489, [%rd17+280];
	add.f32 	%f764, %f489, %f764;
	st.global.f32 	[%rd20+280], %f764;
	ld.global.f32 	%f490, [%rd17+284];
	add.f32 	%f763, %f490, %f763;
	st.global.f32 	[%rd20+284], %f763;
	ld.global.f32 	%f491, [%rd17+288];
	add.f32 	%f762, %f491, %f762;
	st.global.f32 	[%rd20+288], %f762;
	ld.global.f32 	%f492, [%rd17+292];
	add.f32 	%f761, %f492, %f761;
	st.global.f32 	[%rd20+292], %f761;
	ld.global.f32 	%f493, [%rd17+296];
	add.f32 	%f760, %f493, %f760;
	st.global.f32 	[%rd20+296], %f760;
	ld.global.f32 	%f494, [%rd17+300];
	add.f32 	%f759, %f494, %f759;
	st.global.f32 	[%rd20+300], %f759;
	ld.global.f32 	%f495, [%rd17+304];
	add.f32 	%f758, %f495, %f758;
	st.global.f32 	[%rd20+304], %f758;
	ld.global.f32 	%f496, [%rd17+308];
	add.f32 	%f757, %f496, %f757;
	st.global.f32 	[%rd20+308], %f757;
	ld.global.f32 	%f497, [%rd17+312];
	add.f32 	%f756, %f497, %f756;
	st.global.f32 	[%rd20+312], %f756;
	ld.global.f32 	%f498, [%rd17+316];
	add.f32 	%f755, %f498, %f755;
	st.global.f32 	[%rd20+316], %f755;
	ld.global.f32 	%f499, [%rd17+320];
	add.f32 	%f754, %f499, %f754;
	st.global.f32 	[%rd20+320], %f754;
	ld.global.f32 	%f500, [%rd17+324];
	add.f32 	%f753, %f500, %f753;
	st.global.f32 	[%rd20+324], %f753;
	ld.global.f32 	%f501, [%rd17+328];
	add.f32 	%f752, %f501, %f752;
	st.global.f32 	[%rd20+328], %f752;
	ld.global.f32 	%f502, [%rd17+332];
	add.f32 	%f751, %f502, %f751;
	st.global.f32 	[%rd20+332], %f751;
	ld.global.f32 	%f503, [%rd17+336];
	add.f32 	%f750, %f503, %f750;
	st.global.f32 	[%rd20+336], %f750;
	ld.global.f32 	%f504, [%rd17+340];
	add.f32 	%f749, %f504, %f749;
	st.global.f32 	[%rd20+340], %f749;
	ld.global.f32 	%f505, [%rd17+344];
	add.f32 	%f748, %f505, %f748;
	st.global.f32 	[%rd20+344], %f748;
	ld.global.f32 	%f506, [%rd17+348];
	add.f32 	%f747, %f506, %f747;
	st.global.f32 	[%rd20+348], %f747;
	ld.global.f32 	%f507, [%rd17+352];
	add.f32 	%f746, %f507, %f746;
	st.global.f32 	[%rd20+352], %f746;
	ld.global.f32 	%f508, [%rd17+356];
	add.f32 	%f745, %f508, %f745;
	st.global.f32 	[%rd20+356], %f745;
	ld.global.f32 	%f509, [%rd17+360];
	add.f32 	%f744, %f509, %f744;
	st.global.f32 	[%rd20+360], %f744;
	ld.global.f32 	%f510, [%rd17+364];
	add.f32 	%f743, %f510, %f743;
	st.global.f32 	[%rd20+364], %f743;
	ld.global.f32 	%f511, [%rd17+368];
	add.f32 	%f742, %f511, %f742;
	st.global.f32 	[%rd20+368], %f742;
	ld.global.f32 	%f512, [%rd17+372];
	add.f32 	%f741, %f512, %f741;
	st.global.f32 	[%rd20+372], %f741;
	ld.global.f32 	%f513, [%rd17+376];
	add.f32 	%f740, %f513, %f740;
	st.global.f32 	[%rd20+376], %f740;
	ld.global.f32 	%f514, [%rd17+380];
	add.f32 	%f739, %f514, %f739;
	st.global.f32 	[%rd20+380], %f739;
	ld.global.f32 	%f515, [%rd17+384];
	add.f32 	%f738, %f515, %f738;
	st.global.f32 	[%rd20+384], %f738;
	ld.global.f32 	%f516, [%rd17+388];
	add.f32 	%f737, %f516, %f737;
	st.global.f32 	[%rd20+388], %f737;
	ld.global.f32 	%f517, [%rd17+392];
	add.f32 	%f736, %f517, %f736;
	st.global.f32 	[%rd20+392], %f736;
	ld.global.f32 	%f518, [%rd17+396];
	add.f32 	%f735, %f518, %f735;
	st.global.f32 	[%rd20+396], %f735;
	ld.global.f32 	%f519, [%rd17+400];
	add.f32 	%f734, %f519, %f734;
	st.global.f32 	[%rd20+400], %f734;
	ld.global.f32 	%f520, [%rd17+404];
	add.f32 	%f733, %f520, %f733;
	st.global.f32 	[%rd20+404], %f733;
	ld.global.f32 	%f521, [%rd17+408];
	add.f32 	%f732, %f521, %f732;
	st.global.f32 	[%rd20+408], %f732;
	ld.global.f32 	%f522, [%rd17+412];
	add.f32 	%f731, %f522, %f731;
	st.global.f32 	[%rd20+412], %f731;
	ld.global.f32 	%f523, [%rd17+416];
	add.f32 	%f730, %f523, %f730;
	st.global.f32 	[%rd20+416], %f730;
	ld.global.f32 	%f524, [%rd17+420];
	add.f32 	%f729, %f524, %f729;
	st.global.f32 	[%rd20+420], %f729;
	ld.global.f32 	%f525, [%rd17+424];
	add.f32 	%f728, %f525, %f728;
	st.global.f32 	[%rd20+424], %f728;
	ld.global.f32 	%f526, [%rd17+428];
	add.f32 	%f727, %f526, %f727;
	st.global.f32 	[%rd20+428], %f727;
	ld.global.f32 	%f527, [%rd17+432];
	add.f32 	%f726, %f527, %f726;
	st.global.f32 	[%rd20+432], %f726;
	ld.global.f32 	%f528, [%rd17+436];
	add.f32 	%f725, %f528, %f725;
	st.global.f32 	[%rd20+436], %f725;
	ld.global.f32 	%f529, [%rd17+440];
	add.f32 	%f724, %f529, %f724;
	st.global.f32 	[%rd20+440], %f724;
	ld.global.f32 	%f530, [%rd17+444];
	add.f32 	%f723, %f530, %f723;
	st.global.f32 	[%rd20+444], %f723;
	ld.global.f32 	%f531, [%rd17+448];
	add.f32 	%f722, %f531, %f722;
	st.global.f32 	[%rd20+448], %f722;
	ld.global.f32 	%f532, [%rd17+452];
	add.f32 	%f721, %f532, %f721;
	st.global.f32 	[%rd20+452], %f721;
	ld.global.f32 	%f533, [%rd17+456];
	add.f32 	%f720, %f533, %f720;
	st.global.f32 	[%rd20+456], %f720;
	ld.global.f32 	%f534, [%rd17+460];
	add.f32 	%f719, %f534, %f719;
	st.global.f32 	[%rd20+460], %f719;
	ld.global.f32 	%f535, [%rd17+464];
	add.f32 	%f718, %f535, %f718;
	st.global.f32 	[%rd20+464], %f718;
	ld.global.f32 	%f536, [%rd17+468];
	add.f32 	%f717, %f536, %f717;
	st.global.f32 	[%rd20+468], %f717;
	ld.global.f32 	%f537, [%rd17+472];
	add.f32 	%f716, %f537, %f716;
	st.global.f32 	[%rd20+472], %f716;
	ld.global.f32 	%f538, [%rd17+476];
	add.f32 	%f715, %f538, %f715;
	st.global.f32 	[%rd20+476], %f715;
	ld.global.f32 	%f539, [%rd17+480];
	add.f32 	%f714, %f539, %f714;
	st.global.f32 	[%rd20+480], %f714;
	ld.global.f32 	%f540, [%rd17+484];
	add.f32 	%f713, %f540, %f713;
	st.global.f32 	[%rd20+484], %f713;
	ld.global.f32 	%f541, [%rd17+488];
	add.f32 	%f712, %f541, %f712;
	st.global.f32 	[%rd20+488], %f712;
	ld.global.f32 	%f542, [%rd17+492];
	add.f32 	%f711, %f542, %f711;
	st.global.f32 	[%rd20+492], %f711;
	ld.global.f32 	%f543, [%rd17+496];
	add.f32 	%f710, %f543, %f710;
	st.global.f32 	[%rd20+496], %f710;
	ld.global.f32 	%f544, [%rd17+500];
	add.f32 	%f709, %f544, %f709;
	st.global.f32 	[%rd20+500], %f709;
	ld.global.f32 	%f545, [%rd17+504];
	add.f32 	%f708, %f545, %f708;
	st.global.f32 	[%rd20+504], %f708;
	ld.global.f32 	%f546, [%rd17+508];
	add.f32 	%f707, %f546, %f707;
	st.global.f32 	[%rd20+508], %f707;
$L__BB1_5:
	add.s32 	%r29, %r29, 1;
	setp.ne.s32 	%p6, %r29, 0;
	add.s64 	%rd31, %rd31, 516;
	@%p6 bra 	$L__BB1_3;
	cvt.rn.f32.s32 	%f385, %r31;
	mov.b32 	%r32, 0;
$L__BB1_7:
	ld.param.u64 	%rd30, [_Z13kmeans_centerP5pointPA128_fii_param_1];
	cvta.to.global.u64 	%rd21, %rd30;
	mul.wide.s32 	%rd22, %r28, 512;
	add.s64 	%rd23, %rd21, %rd22;
	mul.wide.u32 	%rd24, %r32, 4;
	add.s64 	%rd25, %rd23, %rd24;
	ld.global.f32 	%f547, [%rd25];
	div.rn.f32 	%f548, %f547, %f385;
	st.global.f32 	[%rd25], %f548;
	ld.global.f32 	%f549, [%rd25+4];
	div.rn.f32 	%f550, %f549, %f385;
	st.global.f32 	[%rd25+4], %f550;
	ld.global.f32 	%f551, [%rd25+8];
	div.rn.f32 	%f552, %f551, %f385;
	st.global.f32 	[%rd25+8], %f552;
	ld.global.f32 	%f553, [%rd25+12];
	div.rn.f32 	%f554, %f553, %f385;
	st.global.f32 	[%rd25+12], %f554;
	ld.global.f32 	%f555, [%rd25+16];
	div.rn.f32 	%f556, %f555, %f385;
	st.global.f32 	[%rd25+16], %f556;
	ld.global.f32 	%f557, [%rd25+20];
	div.rn.f32 	%f558, %f557, %f385;
	st.global.f32 	[%rd25+20], %f558;
	ld.global.f32 	%f559, [%rd25+24];
	div.rn.f32 	%f560, %f559, %f385;
	st.global.f32 	[%rd25+24], %f560;
	ld.global.f32 	%f561, [%rd25+28];
	div.rn.f32 	%f562, %f561, %f385;
	st.global.f32 	[%rd25+28], %f562;
	ld.global.f32 	%f563, [%rd25+32];
	div.rn.f32 	%f564, %f563, %f385;
	st.global.f32 	[%rd25+32], %f564;
	ld.global.f32 	%f565, [%rd25+36];
	div.rn.f32 	%f566, %f565, %f385;
	st.global.f32 	[%rd25+36], %f566;
	ld.global.f32 	%f567, [%rd25+40];
	div.rn.f32 	%f568, %f567, %f385;
	st.global.f32 	[%rd25+40], %f568;
	ld.global.f32 	%f569, [%rd25+44];
	div.rn.f32 	%f570, %f569, %f385;
	st.global.f32 	[%rd25+44], %f570;
	ld.global.f32 	%f571, [%rd25+48];
	div.rn.f32 	%f572, %f571, %f385;
	st.global.f32 	[%rd25+48], %f572;
	ld.global.f32 	%f573, [%rd25+52];
	div.rn.f32 	%f574, %f573, %f385;
	st.global.f32 	[%rd25+52], %f574;
	ld.global.f32 	%f575, [%rd25+56];
	div.rn.f32 	%f576, %f575, %f385;
	st.global.f32 	[%rd25+56], %f576;
	ld.global.f32 	%f577, [%rd25+60];
	div.rn.f32 	%f578, %f577, %f385;
	st.global.f32 	[%rd25+60], %f578;
	add.s32 	%r32, %r32, 16;
	setp.ne.s32 	%p7, %r32, 128;
	@%p7 bra 	$L__BB1_7;
	ld.param.u32 	%r27, [_Z13kmeans_centerP5pointPA128_fii_param_3];
	mov.u32 	%r23, %nctaid.x;
	add.s32 	%r28, %r28, %r23;
	setp.lt.s32 	%p8, %r28, %r27;
	@%p8 bra 	$L__BB1_2;
	bra.uni 	$L__BB1_12;
$L__BB1_9:
	mul.wide.s32 	%rd8, %r28, 512;
	add.s64 	%rd5, %rd1, %rd8;
	mov.b32 	%r34, 0;
	st.global.u32 	[%rd5], %r34;
	st.global.u32 	[%rd5+4], %r34;
	st.global.u32 	[%rd5+8], %r34;
	st.global.u32 	[%rd5+12], %r34;
	st.global.u32 	[%rd5+16], %r34;
	st.global.u32 	[%rd5+20], %r34;
	st.global.u32 	[%rd5+24], %r34;
	st.global.u32 	[%rd5+28], %r34;
	st.global.u32 	[%rd5+32], %r34;
	st.global.u32 	[%rd5+36], %r34;
	st.global.u32 	[%rd5+40], %r34;
	st.global.u32 	[%rd5+44], %r34;
	st.global.u32 	[%rd5+48], %r34;
	st.global.u32 	[%rd5+52], %r34;
	st.global.u32 	[%rd5+56], %r34;
	st.global.u32 	[%rd5+60], %r34;
	st.global.u32 	[%rd5+64], %r34;
	st.global.u32 	[%rd5+68], %r34;
	st.global.u32 	[%rd5+72], %r34;
	st.global.u32 	[%rd5+76], %r34;
	st.global.u32 	[%rd5+80], %r34;
	st.global.u32 	[%rd5+84], %r34;
	st.global.u32 	[%rd5+88], %r34;
	st.global.u32 	[%rd5+92], %r34;
	st.global.u32 	[%rd5+96], %r34;
	st.global.u32 	[%rd5+100], %r34;
	st.global.u32 	[%rd5+104], %r34;
	st.global.u32 	[%rd5+108], %r34;
	st.global.u32 	[%rd5+112], %r34;
	st.global.u32 	[%rd5+116], %r34;
	st.global.u32 	[%rd5+120], %r34;
	st.global.u32 	[%rd5+124], %r34;
	st.global.u32 	[%rd5+128], %r34;
	st.global.u32 	[%rd5+132], %r34;
	st.global.u32 	[%rd5+136], %r34;
	st.global.u32 	[%rd5+140], %r34;
	st.global.u32 	[%rd5+144], %r34;
	st.global.u32 	[%rd5+148], %r34;
	st.global.u32 	[%rd5+152], %r34;
	st.global.u32 	[%rd5+156], %r34;
	st.global.u32 	[%rd5+160], %r34;
	st.global.u32 	[%rd5+164], %r34;
	st.global.u32 	[%rd5+168], %r34;
	st.global.u32 	[%rd5+172], %r34;
	st.global.u32 	[%rd5+176], %r34;
	st.global.u32 	[%rd5+180], %r34;
	st.global.u32 	[%rd5+184], %r34;
	st.global.u32 	[%rd5+188], %r34;
	st.global.u32 	[%rd5+192], %r34;
	st.global.u32 	[%rd5+196], %r34;
	st.global.u32 	[%rd5+200], %r34;
	st.global.u32 	[%rd5+204], %r34;
	st.global.u32 	[%rd5+208], %r34;
	st.global.u32 	[%rd5+212], %r34;
	st.global.u32 	[%rd5+216], %r34;
	st.global.u32 	[%rd5+220], %r34;
	st.global.u32 	[%rd5+224], %r34;
	st.global.u32 	[%rd5+228], %r34;
	st.global.u32 	[%rd5+232], %r34;
	st.global.u32 	[%rd5+236], %r34;
	st.global.u32 	[%rd5+240], %r34;
	st.global.u32 	[%rd5+244], %r34;
	st.global.u32 	[%rd5+248], %r34;
	st.global.u32 	[%rd5+252], %r34;
	st.global.u32 	[%rd5+256], %r34;
	st.global.u32 	[%rd5+260], %r34;
	st.global.u32 	[%rd5+264], %r34;
	st.global.u32 	[%rd5+268], %r34;
	st.global.u32 	[%rd5+272], %r34;
	st.global.u32 	[%rd5+276], %r34;
	st.global.u32 	[%rd5+280], %r34;
	st.global.u32 	[%rd5+284], %r34;
	st.global.u32 	[%rd5+288], %r34;
	st.global.u32 	[%rd5+292], %r34;
	st.global.u32 	[%rd5+296], %r34;
	st.global.u32 	[%rd5+300], %r34;
	st.global.u32 	[%rd5+304], %r34;
	st.global.u32 	[%rd5+308], %r34;
	st.global.u32 	[%rd5+312], %r34;
	st.global.u32 	[%rd5+316], %r34;
	st.global.u32 	[%rd5+320], %r34;
	st.global.u32 	[%rd5+324], %r34;
	st.global.u32 	[%rd5+328], %r34;
	st.global.u32 	[%rd5+332], %r34;
	st.global.u32 	[%rd5+336], %r34;
	st.global.u32 	[%rd5+340], %r34;
	st.global.u32 	[%rd5+344], %r34;
	st.global.u32 	[%rd5+348], %r34;
	st.global.u32 	[%rd5+352], %r34;
	st.global.u32 	[%rd5+356], %r34;
	st.global.u32 	[%rd5+360], %r34;
	st.global.u32 	[%rd5+364], %r34;
	st.global.u32 	[%rd5+368], %r34;
	st.global.u32 	[%rd5+372], %r34;
	st.global.u32 	[%rd5+376], %r34;
	st.global.u32 	[%rd5+380], %r34;
	st.global.u32 	[%rd5+384], %r34;
	st.global.u32 	[%rd5+388], %r34;
	st.global.u32 	[%rd5+392], %r34;
	st.global.u32 	[%rd5+396], %r34;
	st.global.u32 	[%rd5+400], %r34;
	st.global.u32 	[%rd5+404], %r34;
	st.global.u32 	[%rd5+408], %r34;
	st.global.u32 	[%rd5+412], %r34;
	st.global.u32 	[%rd5+416], %r34;
	st.global.u32 	[%rd5+420], %r34;
	st.global.u32 	[%rd5+424], %r34;
	st.global.u32 	[%rd5+428], %r34;
	st.global.u32 	[%rd5+432], %r34;
	st.global.u32 	[%rd5+436], %r34;
	st.global.u32 	[%rd5+440], %r34;
	st.global.u32 	[%rd5+444], %r34;
	st.global.u32 	[%rd5+448], %r34;
	st.global.u32 	[%rd5+452], %r34;
	st.global.u32 	[%rd5+456], %r34;
	st.global.u32 	[%rd5+460], %r34;
	st.global.u32 	[%rd5+464], %r34;
	st.global.u32 	[%rd5+468], %r34;
	st.global.u32 	[%rd5+472], %r34;
	st.global.u32 	[%rd5+476], %r34;
	st.global.u32 	[%rd5+480], %r34;
	st.global.u32 	[%rd5+484], %r34;
	st.global.u32 	[%rd5+488], %r34;
	st.global.u32 	[%rd5+492], %r34;
	st.global.u32 	[%rd5+496], %r34;
	st.global.u32 	[%rd5+500], %r34;
	st.global.u32 	[%rd5+504], %r34;
	st.global.u32 	[%rd5+508], %r34;
$L__BB1_10:
	mul.wide.u32 	%rd9, %r34, 4;
	add.s64 	%rd10, %rd5, %rd9;
	ld.global.f32 	%f386, [%rd10];
	div.rn.f32 	%f387, %f386, 0f00000000;
	st.global.f32 	[%rd10], %f387;
	ld.global.f32 	%f388, [%rd10+4];
	div.rn.f32 	%f389, %f388, 0f00000000;
	st.global.f32 	[%rd10+4], %f389;
	ld.global.f32 	%f390, [%rd10+8];
	div.rn.f32 	%f391, %f390, 0f00000000;
	st.global.f32 	[%rd10+8], %f391;
	ld.global.f32 	%f392, [%rd10+12];
	div.rn.f32 	%f393, %f392, 0f00000000;
	st.global.f32 	[%rd10+12], %f393;
	ld.global.f32 	%f394, [%rd10+16];
	div.rn.f32 	%f395, %f394, 0f00000000;
	st.global.f32 	[%rd10+16], %f395;
	ld.global.f32 	%f396, [%rd10+20];
	div.rn.f32 	%f397, %f396, 0f00000000;
	st.global.f32 	[%rd10+20], %f397;
	ld.global.f32 	%f398, [%rd10+24];
	div.rn.f32 	%f399, %f398, 0f00000000;
	st.global.f32 	[%rd10+24], %f399;
	ld.global.f32 	%f400, [%rd10+28];
	div.rn.f32 	%f401, %f400, 0f00000000;
	st.global.f32 	[%rd10+28], %f401;
	ld.global.f32 	%f402, [%rd10+32];
	div.rn.f32 	%f403, %f402, 0f00000000;
	st.global.f32 	[%rd10+32], %f403;
	ld.global.f32 	%f404, [%rd10+36];
	div.rn.f32 	%f405, %f404, 0f00000000;
	st.global.f32 	[%rd10+36], %f405;
	ld.global.f32 	%f406, [%rd10+40];
	div.rn.f32 	%f407, %f406, 0f00000000;
	st.global.f32 	[%rd10+40], %f407;
	ld.global.f32 	%f408, [%rd10+44];
	div.rn.f32 	%f409, %f408, 0f00000000;
	st.global.f32 	[%rd10+44], %f409;
	ld.global.f32 	%f410, [%rd10+48];
	div.rn.f32 	%f411, %f410, 0f00000000;
	st.global.f32 	[%rd10+48], %f411;
	ld.global.f32 	%f412, [%rd10+52];
	div.rn.f32 	%f413, %f412, 0f00000000;
	st.global.f32 	[%rd10+52], %f413;
	ld.global.f32 	%f414, [%rd10+56];
	div.rn.f32 	%f415, %f414, 0f00000000;
	st.global.f32 	[%rd10+56], %f415;
	ld.global.f32 	%f416, [%rd10+60];
	div.rn.f32 	%f417, %f416, 0f00000000;
	st.global.f32 	[%rd10+60], %f417;
	add.s32 	%r34, %r34, 16;
	setp.ne.s32 	%p3, %r34, 128;
	@%p3 bra 	$L__BB1_10;
	ld.param.u32 	%r26, [_Z13kmeans_centerP5pointPA128_fii_param_3];
	add.s32 	%r28, %r28, %r2;
	setp.lt.s32 	%p4, %r28, %r26;
	@%p4 bra 	$L__BB1_9;
$L__BB1_12:
	ret;

}


// ===== COMPILED SASS (sm_100) =====

	.target	sm_100

	.elftype	@"ET_EXEC"


//--------------------- .note.nv.tkinfo           --------------------------
	.section	.note.nv.tkinfo,"",@"SHT_NOTE"
	.sectionflags	@"SHF_NOTE_NV_TKINFO"
	.tkinfo
        /*0018*/ 	.word	0x00000002
        /*0030*/ 	.string	""
        /*0030*/ 	.string	"ptxas"
        /*0030*/ 	.string	"Cuda compilation tools, release 13.0, V13.0.88"
        /*0030*/ 	.string	"Build cuda_13.0.r13.0/compiler.36424714_0"
        /*0030*/ 	.string	"-arch sm_100 -m 64 "



//--------------------- .note.nv.cuinfo           --------------------------
	.section	.note.nv.cuinfo,"",@"SHT_NOTE"
	.sectionflags	@"SHF_NOTE_NV_CUINFO"
        /*0018*/ 	.short	0x0002
        /*001a*/ 	.short	0x0064
        /*001c*/ 	.short	0x0082
	.zero		2


//--------------------- .nv.info                  --------------------------
	.section	.nv.info,"",@"SHT_CUDA_INFO"
	.align	4


	//----- nvinfo : EIATTR_REGCOUNT
	.align		4
        /*0000*/ 	.byte	0x04, 0x2f
        /*0002*/ 	.short	(.L_1 - .L_0)
	.align		4
.L_0:
        /*0004*/ 	.word	index@(_Z14kmeans_clusterP5pointPA128_fiiPi)
        /*0008*/ 	.word	0x0000001d


	//----- nvinfo : EIATTR_FRAME_SIZE
	.align		4
.L_1:
        /*000c*/ 	.byte	0x04, 0x11
        /*000e*/ 	.short	(.L_3 - .L_2)
	.align		4
.L_2:
        /*0010*/ 	.word	index@(_Z14kmeans_clusterP5pointPA128_fiiPi)
        /*0014*/ 	.word	0x00000000


	//----- nvinfo : EIATTR_REGCOUNT
	.align		4
.L_3:
        /*0018*/ 	.byte	0x04, 0x2f
        /*001a*/ 	.short	(.L_5 - .L_4)
	.align		4
.L_4:
        /*001c*/ 	.word	index@(_Z13kmeans_centerP5pointPA128_fii)
        /*0020*/ 	.word	0x000000a8


	//----- nvinfo : EIATTR_FRAME_SIZE
	.align		4
.L_5:
        /*0024*/ 	.byte	0x04, 0x11
        /*0026*/ 	.short	(.L_7 - .L_6)
	.align		4
.L_6:
        /*0028*/ 	.word	index@($__internal_0_$__cuda_sm3x_div_rn_noftz_f32_slowpath)
        /*002c*/ 	.word	0x00000000


	//----- nvinfo : EIATTR_FRAME_SIZE
	.align		4
.L_7:
        /*0030*/ 	.byte	0x04, 0x11
        /*0032*/ 	.short	(.L_9 - .L_8)
	.align		4
.L_8:
        /*0034*/ 	.word	index@(_Z13kmeans_centerP5pointPA128_fii)
        /*0038*/ 	.word	0x00000000


	//----- nvinfo : EIATTR_MIN_STACK_SIZE
	.align		4
.L_9:
        /*003c*/ 	.byte	0x04, 0x12
        /*003e*/ 	.short	(.L_11 - .L_10)
	.align		4
.L_10:
        /*0040*/ 	.word	index@(_Z13kmeans_centerP5pointPA128_fii)
        /*0044*/ 	.word	0x00000000


	//----- nvinfo : EIATTR_MIN_STACK_SIZE
	.align		4
.L_11:
        /*0048*/ 	.byte	0x04, 0x12
        /*004a*/ 	.short	(.L_13 - .L_12)
	.align		4
.L_12:
        /*004c*/ 	.word	index@(_Z14kmeans_clusterP5pointPA128_fiiPi)
        /*0050*/ 	.word	0x00000000
.L_13:


//--------------------- .nv.compat                --------------------------
	.section	.nv.compat,"",@"SHT_CUDA_COMPAT_INFO"
	.align	4
        /*0000*/ 	.byte	0x02, 0x09, 0x00, 0x00, 0x02, 0x02, 0x01, 0x00, 0x02, 0x05, 0x05, 0x00, 0x03, 0x07, 0x01, 0x01
        /*0010*/ 	.byte	0x02, 0x03, 0x00, 0x00, 0x02, 0x06, 0x01, 0x00, 0x04, 0x0b, 0x08, 0x00, 0x01, 0x00, 0x00, 0x00
        /*0020*/ 	.byte	0x00, 0x00, 0x00, 0x00


//--------------------- .nv.info._Z13kmeans_centerP5pointPA128_fii --------------------------
	.section	.nv.info._Z13kmeans_centerP5pointPA128_fii,"",@"SHT_CUDA_INFO"
	.sectionflags	@""
	.align	4


	//----- nvinfo : EIATTR_CUDA_API_VERSION
	.align		4
        /*0000*/ 	.byte	0x04, 0x37
        /*0002*/ 	.short	(.L_15 - .L_14)
.L_14:
        /*0004*/ 	.word	0x00000082


	//----- nvinfo : EIATTR_KPARAM_INFO
	.align		4
.L_15:
        /*0008*/ 	.byte	0x04, 0x17
        /*000a*/ 	.short	(.L_17 - .L_16)
.L_16:
        /*000c*/ 	.word	0x00000000
        /*0010*/ 	.short	0x0003
        /*0012*/ 	.short	0x0014
        /*0014*/ 	.byte	0x00, 0xf0, 0x11, 0x00


	//----- nvinfo : EIATTR_KPARAM_INFO
	.align		4
.L_17:
        /*0018*/ 	.byte	0x04, 0x17
        /*001a*/ 	.short	(.L_19 - .L_18)
.L_18:
        /*001c*/ 	.word	0x00000000
        /*0020*/ 	.short	0x0002
        /*0022*/ 	.short	0x0010
        /*0024*/ 	.byte	0x00, 0xf0, 0x11, 0x00


	//----- nvinfo : EIATTR_KPARAM_INFO
	.align		4
.L_19:
        /*0028*/ 	.byte	0x04, 0x17
        /*002a*/ 	.short	(.L_21 - .L_20)
.L_20:
        /*002c*/ 	.word	0x00000000
        /*0030*/ 	.short	0x0001
        /*0032*/ 	.short	0x0008
        /*0034*/ 	.byte	0x00, 0xf5, 0x21, 0x00


	//----- nvinfo : EIATTR_KPARAM_INFO
	.align		4
.L_21:
        /*0038*/ 	.byte	0x04, 0x17
        /*003a*/ 	.short	(.L_23 - .L_22)
.L_22:
        /*003c*/ 	.word	0x00000000
        /*0040*/ 	.short	0x0000
        /*0042*/ 	.short	0x0000
        /*0044*/ 	.byte	0x00, 0xf5, 0x21, 0x00


	//----- nvinfo : EIATTR_SPARSE_MMA_MASK
	.align		4
.L_23:
        /*0048*/ 	.byte	0x03, 0x50
        /*004a*/ 	.short	0x0000


	//----- nvinfo : EIATTR_MAXREG_COUNT
	.align		4
        /*004c*/ 	.byte	0x03, 0x1b
        /*004e*/ 	.short	0x00ff


	//----- nvinfo : EIATTR_MERCURY_ISA_VERSION
	.align		4
        /*0050*/ 	.byte	0x03, 0x5f
        /*0052*/ 	.short	0x0101


	//----- nvinfo : EIATTR_VRC_CTA_INIT_COUNT
	.align		4
        /*0054*/ 	.byte	0x02, 0x4a
	.zero		1
	.zero		1


	//----- nvinfo : EIATTR_EXIT_INSTR_OFFSETS
	.align		4
        /*0058*/ 	.byte	0x04, 0x1c
        /*005a*/ 	.short	(.L_25 - .L_24)


	//   ....[0]....
.L_24:
        /*005c*/ 	.word	0x00000040


	//   ....[1]....
        /*0060*/ 	.word	0x000016f0


	//   ....[2]....
        /*0064*/ 	.word	0x00004c40


	//----- nvinfo : EIATTR_CRS_STACK_SIZE
	.align		4
.L_25:
        /*0068*/ 	.byte	0x04, 0x1e
        /*006a*/ 	.short	(.L_27 - .L_26)
.L_26:
        /*006c*/ 	.word	0x00000000


	//----- nvinfo : EIATTR_CBANK_PARAM_SIZE
	.align		4
.L_27:
        /*0070*/ 	.byte	0x03, 0x19
        /*0072*/ 	.short	0x0018


	//----- nvinfo : EIATTR_PARAM_CBANK
	.align		4
        /*0074*/ 	.byte	0x04, 0x0a
        /*0076*/ 	.short	(.L_29 - .L_28)
	.align		4
.L_28:
        /*0078*/ 	.word	index@(.nv.constant0._Z13kmeans_centerP5pointPA128_fii)
        /*007c*/ 	.short	0x0380
        /*007e*/ 	.short	0x0018


	//----- nvinfo : EIATTR_SW_WAR
	.align		4
.L_29:
        /*0080*/ 	.byte	0x04, 0x36
        /*0082*/ 	.short	(.L_31 - .L_30)
.L_30:
        /*0084*/ 	.word	0x00000008
.L_31:


//--------------------- .nv.info._Z14kmeans_clusterP5pointPA128_fiiPi --------------------------
	.section	.nv.info._Z14kmeans_clusterP5pointPA128_fiiPi,"",@"SHT_CUDA_INFO"
	.sectionflags	@""
	.align	4


	//----- nvinfo : EIATTR_CUDA_API_VERSION
	.align		4
        /*0000*/ 	.byte	0x04, 0x37
        /*0002*/ 	.short	(.L_33 - .L_32)
.L_32:
        /*0004*/ 	.word	0x00000082


	//----- nvinfo : EIATTR_KPARAM_INFO
	.align		4
.L_33:
        /*0008*/ 	.byte	0x04, 0x17
        /*000a*/ 	.short	(.L_35 - .L_34)
.L_34:
        /*000c*/ 	.word	0x00000000
        /*0010*/ 	.short	0x0004
        /*0012*/ 	.short	0x0018
        /*0014*/ 	.byte	0x00, 0xf5, 0x21, 0x00


	//----- nvinfo : EIATTR_KPARAM_INFO
	.align		4
.L_35:
        /*0018*/ 	.byte	0x04, 0x17
        /*001a*/ 	.short	(.L_37 - .L_36)
.L_36:
        /*001c*/ 	.word	0x00000000
        /*0020*/ 	.short	0x0003
        /*0022*/ 	.short	0x0014
        /*0024*/ 	.byte	0x00, 0xf0, 0x11, 0x00


	//----- nvinfo : EIATTR_KPARAM_INFO
	.align		4
.L_37:
        /*0028*/ 	.byte	0x04, 0x17
        /*002a*/ 	.short	(.L_39 - .L_38)
.L_38:
        /*002c*/ 	.word	0x00000000
        /*0030*/ 	.short	0x0002
        /*0032*/ 	.short	0x0010
        /*0034*/ 	.byte	0x00, 0xf0, 0x11, 0x00


	//----- nvinfo : EIATTR_KPARAM_INFO
	.align		4
.L_39:
        /*0038*/ 	.byte	0x04, 0x17
        /*003a*/ 	.short	(.L_41 - .L_40)
.L_40:
        /*003c*/ 	.word	0x00000000
        /*0040*/ 	.short	0x0001
        /*0042*/ 	.short	0x0008
        /*0044*/ 	.byte	0x00, 0xf5, 0x21, 0x00


	//----- nvinfo : EIATTR_KPARAM_INFO
	.align		4
.L_41:
        /*0048*/ 	.byte	0x04, 0x17
        /*004a*/ 	.short	(.L_43 - .L_42)
.L_42:
        /*004c*/ 	.word	0x00000000
        /*0050*/ 	.short	0x0000
        /*0052*/ 	.short	0x0000
        /*0054*/ 	.byte	0x00, 0xf5, 0x21, 0x00


	//----- nvinfo : EIATTR_SPARSE_MMA_MASK
	.align		4
.L_43:
        /*0058*/ 	.byte	0x03, 0x50
        /*005a*/ 	.short	0x0000


	//----- nvinfo : EIATTR_MAXREG_COUNT
	.align		4
        /*005c*/ 	.byte	0x03, 0x1b
        /*005e*/ 	.short	0x00ff


	//----- nvinfo : EIATTR_MERCURY_ISA_VERSION
	.align		4
        /*0060*/ 	.byte	0x03, 0x5f
        /*0062*/ 	.short	0x0101


	//----- nvinfo : EIATTR_VRC_CTA_INIT_COUNT
	.align		4
        /*0064*/ 	.byte	0x02, 0x4a
	.zero		1
	.zero		1


	//----- nvinfo : EIATTR_EXIT_INSTR_OFFSETS
	.align		4
        /*0068*/ 	.byte	0x04, 0x1c
        /*006a*/ 	.short	(.L_45 - .L_44)


	//   ....[0]....
.L_44:
        /*006c*/ 	.word	0x00000040


	//   ....[1]....
        /*0070*/ 	.word	0x00000070


	//   ....[2]....
        /*0074*/ 	.word	0x00000820


	//----- nvinfo : EIATTR_CBANK_PARAM_SIZE
	.align		4
.L_45:
        /*0078*/ 	.byte	0x03, 0x19
        /*007a*/ 	.short	0x0020


	//----- nvinfo : EIATTR_PARAM_CBANK
	.align		4
        /*007c*/ 	.byte	0x04, 0x0a
        /*007e*/ 	.short	(.L_47 - .L_46)
	.align		4
.L_46:
        /*0080*/ 	.word	index@(.nv.constant0._Z14kmeans_clusterP5pointPA128_fiiPi)
        /*0084*/ 	.short	0x0380
        /*0086*/ 	.short	0x0020


	//----- nvinfo : EIATTR_SW_WAR
	.align		4
.L_47:
        /*0088*/ 	.byte	0x04, 0x36
        /*008a*/ 	.short	(.L_49 - .L_48)
.L_48:
        /*008c*/ 	.word	0x00000008
.L_49:


//--------------------- .nv.callgraph             --------------------------
	.section	.nv.callgraph,"",@"SHT_CUDA_CALLGRAPH"
	.align	4
	.sectionentsize	8
	.align		4
        /*0000*/ 	.word	0x00000000
	.align		4
        /*0004*/ 	.word	0xffffffff
	.align		4
        /*0008*/ 	.word	0x00000000
	.align		4
        /*000c*/ 	.word	0xfffffffe
	.align		4
        /*0010*/ 	.word	0x00000000
	.align		4
        /*0014*/ 	.word	0xfffffffd
	.align		4
        /*0018*/ 	.word	0x00000000
	.align		4
        /*001c*/ 	.word	0xfffffffc


//--------------------- .text._Z13kmeans_centerP5pointPA128_fii --------------------------
	.section	.text._Z13kmeans_centerP5pointPA128_fii,"ax",@progbits
	.align	128
.text._Z13kmeans_centerP5pointPA128_fii:
        .type           _Z13kmeans_centerP5pointPA128_fii,@function
        .size           _Z13kmeans_centerP5pointPA128_fii,(.L_x_52 - _Z13kmeans_centerP5pointPA128_fii)
        .other          _Z13kmeans_centerP5pointPA128_fii,@"STO_CUDA_ENTRY STV_DEFAULT"
_Z13kmeans_centerP5pointPA128_fii:
[----:B------:R-:W-:Y:S08]  /*0000*/  LDC R1, c[0x0][0x37c] ;  /* 0x0000df00ff017b82 */ /* 0x000ff00000000800 */
[----:B------:R-:W0:Y:S08]  /*0010*/  S2UR UR4, SR_CTAID.X ;  /* 0x00000000000479c3 */ /* 0x000e300000002500 */
[----:B------:R-:W0:Y:S02]  /*0020*/  LDC R0, c[0x0][0x394] ;  /* 0x0000e500ff007b82 */ /* 0x000e240000000800 */
[----:B0-----:R-:W-:-:S13]  /*0030*/  ISETP.LE.AND P0, PT, R0, UR4, PT ;  /* 0x0000000400007c0c */ /* 0x001fda000bf03270 */
[----:B------:R-:W-:Y:S05]  /*0040*/  @P0 EXIT ;  /* 0x000000000000094d */ /* 0x000fea0003800000 */
[----:B------:R-:W0:Y:S01]  /*0050*/  LDCU UR5, c[0x0][0x390] ;  /* 0x00007200ff0577ac */ /* 0x000e220008000800 */
[----:B------:R-:W1:Y:S01]  /*0060*/  LDC R2, c[0x0][0x370] ;  /* 0x0000dc00ff027b82 */ /* 0x000e620000000800 */
[----:B------:R-:W-:Y:S01]  /*0070*/  MOV R7, UR4 ;  /* 0x0000000400077c02 */ /* 0x000fe20008000f00 */
[----:B------:R-:W2:Y:S01]  /*0080*/  LDCU.64 UR8, c[0x0][0x358] ;  /* 0x00006b00ff0877ac */ /* 0x000ea20008000a00 */
[----:B0-----:R-:W-:-:S09]  /*0090*/  UISETP.GT.AND UP0, UPT, UR5, URZ, UPT ;  /* 0x000000ff0500728c */ /* 0x001fd2000bf04270 */
[----:B--2---:R-:W-:Y:S05]  /*00a0*/  BRA.U UP0, `(.L_x_0) ;  /* 0x0000001500947547 */ /* 0x004fea000b800000 */
.L_x_18:
[----:B0-----:R-:W0:Y:S01]  /*00b0*/  LDC.64 R4, c[0x0][0x388] ;  /* 0x0000e200ff047b82 */ /* 0x001e220000000a00 */
[----:B------:R-:W2:Y:S01]  /*00c0*/  LDCU UR4, c[0x0][0x394] ;  /* 0x00007280ff0477ac */ /* 0x000ea20008000800 */
[----:B------:R-:W-:Y:S02]  /*00d0*/  HFMA2 R11, -RZ, RZ, 0, 0 ;  /* 0x00000000ff0b7431 */ /* 0x000fe400000001ff */
[----:B0-----:R-:W-:Y:S01]  /*00e0*/  IMAD.WIDE R4, R7, 0x200, R4 ;  /* 0x0000020007047825 */ /* 0x001fe200078e0204 */
[----:B-1----:R-:W-:-:S04]  /*00f0*/  IADD3 R7, PT, PT, R2, R7, RZ ;  /* 0x0000000702077210 */ /* 0x002fc80007ffe0ff */
[----:B------:R0:W-:Y:S01]  /*0100*/  STG.E desc[UR8][R4.64], RZ ;  /* 0x000000ff04007986 */ /* 0x0001e2000c101908 */
[----:B--2---:R-:W-:-:S03]  /*0110*/  ISETP.GE.AND P2, PT, R7, UR4, PT ;  /* 0x0000000407007c0c */ /* 0x004fc6000bf46270 */
[----:B------:R0:W-:Y:S04]  /*0120*/  STG.E desc[UR8][R4.64+0x4], RZ ;  /* 0x000004ff04007986 */ /* 0x0001e8000c101908 */
        /* <DEDUP_REMOVED lines=125> */
[----:B------:R0:W-:Y:S02]  /*0900*/  STG.E desc[UR8][R4.64+0x1fc], RZ ;  /* 0x0001fcff04007986 */ /* 0x0001e4000c101908 */
.L_x_17:
[----:B-1----:R-:W-:-:S05]  /*0910*/  IMAD.WIDE.U32 R8, R11, 0x4, R4 ;  /* 0x000000040b087825 */ /* 0x002fca00078e0004 */
[----:B------:R-:W2:Y:S01]  /*0920*/  LDG.E R0, desc[UR8][R8.64] ;  /* 0x0000000808007981 */ /* 0x000ea2000c1e1900 */
[----:B------:R-:W-:Y:S02]  /*0930*/  MOV R6, 0x7f800000 ;  /* 0x7f80000000067802 */ /* 0x000fe40000000f00 */
[----:B------:R-:W-:-:S03]  /*0940*/  IADD3 R11, PT, PT, R11, 0x10, RZ ;  /* 0x000000100b0b7810 */ /* 0x000fc60007ffe0ff */
[----:B------:R-:W-:Y:S01]  /*0950*/  FFMA R3, -RZ, R6, 1 ;  /* 0x3f800000ff037423 */ /* 0x000fe20000000106 */
[----:B------:R-:W-:-:S03]  /*0960*/  ISETP.NE.AND P3, PT, R11, 0x80, PT ;  /* 0x000000800b00780c */ /* 0x000fc60003f65270 */
[----:B------:R-:W-:Y:S01]  /*0970*/  FFMA R3, R3, R6, +INF ;  /* 0x7f80000003037423 */ /* 0x000fe20000000006 */
[----:B--2---:R-:W1:Y:S03]  /*0980*/  FCHK P0, R0, RZ ;  /* 0x000000ff00007302 */ /* 0x004e660000000000 */
[----:B------:R-:W-:-:S04]  /*0990*/  FFMA R6, R0, R3, RZ ;  /* 0x0000000300067223 */ /* 0x000fc800000000ff */
[----:B------:R-:W-:-:S04]  /*09a0*/  FFMA R10, -RZ, R6, R0 ;  /* 0x00000006ff0a7223 */ /* 0x000fc80000000100 */
[----:B------:R-:W-:Y:S01]  /*09b0*/  FFMA R13, R3, R10, R6 ;  /* 0x0000000a030d7223 */ /* 0x000fe20000000006 */
[----:B-1----:R-:W-:Y:S06]  /*09c0*/  @!P0 BRA `(.L_x_1) ;  /* 0x0000000000108947 */ /* 0x002fec0003800000 */
[----:B------:R-:W-:Y:S02]  /*09d0*/  MOV R3, RZ ;  /* 0x000000ff00037202 */ /* 0x000fe40000000f00 */
[----:B------:R-:W-:-:S07]  /*09e0*/  MOV R14, 0xa00 ;  /* 0x00000a00000e7802 */ /* 0x000fce0000000f00 */
[----:B0-----:R-:W-:Y:S05]  /*09f0*/  CALL.REL.NOINC `($__internal_0_$__cuda_sm3x_div_rn_noftz_f32_slowpath) ;  /* 0x0000004000947944 */ /* 0x001fea0003c00000 */
[----:B------:R-:W-:-:S07]  /*0a00*/  MOV R13, R15 ;  /* 0x0000000f000d7202 */ /* 0x000fce0000000f00 */
.L_x_1:
[----:B------:R-:W2:Y:S01]  /*0a10*/  LDG.E R0, desc[UR8][R8.64+0x4] ;  /* 0x0000040808007981 */ /* 0x000ea2000c1e1900 */
[----:B------:R-:W-:-:S03]  /*0a20*/  MOV R3, 0x7f800000 ;  /* 0x7f80000000037802 */ /* 0x000fc60000000f00 */
[----:B------:R1:W-:Y:S02]  /*0a30*/  STG.E desc[UR8][R8.64], R13 ;  /* 0x0000000d08007986 */ /* 0x0003e4000c101908 */
[----:B------:R-:W-:-:S04]  /*0a40*/  FFMA R6, -RZ, R3, 1 ;  /* 0x3f800000ff067423 */ /* 0x000fc80000000103 */
[----:B------:R-:W-:Y:S01]  /*0a50*/  FFMA R3, R6, R3, +INF ;  /* 0x7f80000006037423 */ /* 0x000fe20000000003 */
[----:B--2---:R-:W2:Y:S03]  /*0a60*/  FCHK P0, R0, RZ ;  /* 0x000000ff00007302 */ /* 0x004ea60000000000 */
[----:B------:R-:W-:-:S04]  /*0a70*/  FFMA R6, R3, R0, RZ ;  /* 0x0000000003067223 */ /* 0x000fc800000000ff */
[----:B------:R-:W-:-:S04]  /*0a80*/  FFMA R15, -RZ, R6, R0 ;  /* 0x00000006ff0f7223 */ /* 0x000fc80000000100 */
[----:B------:R-:W-:Y:S01]  /*0a90*/  FFMA R15, R3, R15, R6 ;  /* 0x0000000f030f7223 */ /* 0x000fe20000000006 */
[----:B-12---:R-:W-:Y:S06]  /*0aa0*/  @!P0 BRA `(.L_x_2) ;  /* 0x00000000000c8947 */ /* 0x006fec0003800000 */
[----:B------:R-:W-:Y:S01]  /*0ab0*/  HFMA2 R3, -RZ, RZ, 0, 0 ;  /* 0x00000000ff037431 */ /* 0x000fe200000001ff */
[----:B------:R-:W-:-:S07]  /*0ac0*/  MOV R14, 0xae0 ;  /* 0x00000ae0000e7802 */ /* 0x000fce0000000f00 */
[----:B0-----:R-:W-:Y:S05]  /*0ad0*/  CALL.REL.NOINC `($__internal_0_$__cuda_sm3x_div_rn_noftz_f32_slowpath) ;  /* 0x00000040005c7944 */ /* 0x001fea0003c00000 */
.L_x_2:
        /* <DEDUP_REMOVED lines=13> */
[----:B------:R-:W-:-:S07]  /*0bb0*/  MOV R13, R15 ;  /* 0x0000000f000d7202 */ /* 0x000fce0000000f00 */
.L_x_3:
        /* <DEDUP_REMOVED lines=13> */
.L_x_4:
        /* <DEDUP_REMOVED lines=14> */
.L_x_5:
        /* <DEDUP_REMOVED lines=13> */
.L_x_6:
        /* <DEDUP_REMOVED lines=14> */
.L_x_7:
        /* <DEDUP_REMOVED lines=13> */
.L_x_8:
        /* <DEDUP_REMOVED lines=14> */
.L_x_9:
        /* <DEDUP_REMOVED lines=13> */
.L_x_10:
        /* <DEDUP_REMOVED lines=14> */
.L_x_11:
        /* <DEDUP_REMOVED lines=13> */
.L_x_12:
        /* <DEDUP_REMOVED lines=14> */
.L_x_13:
        /* <DEDUP_REMOVED lines=13> */
.L_x_14:
        /* <DEDUP_REMOVED lines=14> */
.L_x_15:
        /* <DEDUP_REMOVED lines=14> */
.L_x_16:
[----:B------:R1:W-:Y:S01]  /*16c0*/  STG.E desc[UR8][R8.64+0x3c], R3 ;  /* 0x00003c0308007986 */ /* 0x0003e2000c101908 */
[----:B------:R-:W-:Y:S05]  /*16d0*/  @P3 BRA `(.L_x_17) ;  /* 0xfffffff0008c3947 */ /* 0x000fea000383ffff */
[----:B------:R-:W-:Y:S05]  /*16e0*/  @!P2 BRA `(.L_x_18) ;  /* 0xffffffe80070a947 */ /* 0x000fea000383ffff */
[----:B------:R-:W-:Y:S05]  /*16f0*/  EXIT ;  /* 0x000000000000794d */ /* 0x000fea0003800000 */
.L_x_0:
[----:B-1----:R-:W0:Y:S01]  /*1700*/  LDC.64 R2, c[0x0][0x388] ;  /* 0x0000e200ff027b82 */ /* 0x002e220000000a00 */
[----:B------:R-:W1:Y:S01]  /*1710*/  LDCU.64 UR6, c[0x0][0x380] ;  /* 0x00007000ff0677ac */ /* 0x000e620008000a00 */
[----:B------:R-:W-:Y:S01]  /*1720*/  HFMA2 R103, -RZ, RZ, 0, 0 ;  /* 0x00000000ff677431 */ /* 0x000fe200000001ff */
[----:B------:R-:W-:Y:S01]  /*1730*/  CS2R R98, SRZ ;  /* 0x0000000000627805 */ /* 0x000fe2000001ff00 */
[----:B------:R-:W-:Y:S01]  /*1740*/  HFMA2 R107, -RZ, RZ, 0, 0 ;  /* 0x00000000ff6b7431 */ /* 0x000fe200000001ff */
[----:B------:R-:W2:Y:S01]  /*1750*/  LDCU UR5, c[0x0][0x390] ;  /* 0x00007200ff0577ac */ /* 0x000ea20008000800 */
[----:B------:R-:W-:Y:S01]  /*1760*/  HFMA2 R111, -RZ, RZ, 0, 0 ;  /* 0x00000000ff6f7431 */ /* 0x000fe200000001ff */
[----:B------:R-:W-:Y:S01]  /*1770*/  CS2R R8, SRZ ;  /* 0x0000000000087805 */ /* 0x000fe2000001ff00 */
        /* <DEDUP_REMOVED lines=11> */
[----:B-1----:R-:W-:Y:S01]  /*1830*/  UIADD3 UR6, UP0, UPT, UR6, 0x200, URZ ;  /* 0x0000020006067890 */ /* 0x002fe2000ff1e0ff */
[----:B------:R-:W-:Y:S01]  /*1840*/  HFMA2 R139, -RZ, RZ, 0, 0 ;  /* 0x00000000ff8b7431 */ /* 0x000fe200000001ff */
[----:B------:R-:W-:Y:S01]  /*1850*/  CS2R R20, SRZ ;  /* 0x0000000000147805 */ /* 0x000fe2000001ff00 */
[----:B------:R-:W-:Y:S01]  /*1860*/  HFMA2 R143, -RZ, RZ, 0, 0 ;  /* 0x00000000ff8f7431 */ /* 0x000fe200000001ff */
[----:B------:R-:W-:Y:S01]  /*1870*/  CS2R R22, SRZ ;  /* 0x0000000000167805 */ /* 0x000fe2000001ff00 */
[----:B0-----:R-:W-:-:S04]  /*1880*/  IMAD.WIDE R2, R7, 0x200, R2 ;  /* 0x0000020007027825 */ /* 0x001fc800078e0202 */
[----:B------:R-:W-:Y:S01]  /*1890*/  HFMA2 R147, -RZ, RZ, 0, 0 ;  /* 0x00000000ff937431 */ /* 0x000fe200000001ff */
[----:B------:R-:W-:Y:S01]  /*18a0*/  CS2R R24, SRZ ;  /* 0x0000000000187805 */ /* 0x000fe2000001ff00 */
[----:B------:R-:W-:Y:S01]  /*18b0*/  HFMA2 R151, -RZ, RZ, 0, 0 ;  /* 0x00000000ff977431 */ /* 0x000fe200000001ff */
[----:B------:R-:W-:Y:S01]  /*18c0*/  CS2R R26, SRZ ;  /* 0x00000000001a7805 */ /* 0x000fe2000001ff00 */
[----:B------:R0:W-:Y:S01]  /*18d0*/  STG.E desc[UR8][R2.64], RZ ;  /* 0x000000ff02007986 */ /* 0x0001e2000c101908 */
[----:B------:R-:W-:Y:S01]  /*18e0*/  HFMA2 R155, -RZ, RZ, 0, 0 ;  /* 0x00000000ff9b7431 */ /* 0x000fe200000001ff */
[----:B------:R-:W-:Y:S01]  /*18f0*/  CS2R R28, SRZ ;  /* 0x00000000001c7805 */ /* 0x000fe2000001ff00 */
[----:B------:R-:W-:Y:S01]  /*1900*/  HFMA2 R159, -RZ, RZ, 0, 0 ;  /* 0x00000000ff9f7431 */ /* 0x000fe200000001ff */
[----:B------:R0:W-:Y:S01]  /*1910*/  STG.E desc[UR8][R2.64+0x4], RZ ;  /* 0x000004ff02007986 */ /* 0x0001e2000c101908 */
[----:B------:R-:W-:Y:S01]  /*1920*/  HFMA2 R163, -RZ, RZ, 0, 0 ;  /* 0x00000000ffa37431 */ /* 0x000fe200000001ff */
[----:B------:R-:W-:Y:S01]  /*1930*/  CS2R R30, SRZ ;  /* 0x00000000001e7805 */ /* 0x000fe2000001ff00 */
[----:B------:R-:W-:Y:S01]  /*1940*/  HFMA2 R0, -RZ, RZ, 0, 0 ;  /* 0x00000000ff007431 */ /* 0x000fe200000001ff */
[----:B------:R0:W-:Y:S01]  /*1950*/  STG.E desc[UR8][R2.64+0x8], RZ ;  /* 0x000008ff02007986 */ /* 0x0001e2000c101908 */
[----:B------:R-:W-:-:S02]  /*1960*/  CS2R R32, SRZ ;  /* 0x0000000000207805 */ /* 0x000fc4000001ff00 */
[----:B------:R-:W-:Y:S02]  /*1970*/  CS2R R34, SRZ ;  /* 0x0000000000227805 */ /* 0x000fe4000001ff00 */
[----:B------:R-:W-:Y:S01]  /*1980*/  CS2R R36, SRZ ;  /* 0x0000000000247805 */ /* 0x000fe2000001ff00 */
[----:B------:R0:W-:Y:S01]  /*1990*/  STG.E desc[UR8][R2.64+0xc], RZ ;  /* 0x00000cff02007986 */ /* 0x0001e2000c101908 */
[----:B------:R-:W-:Y:S02]  /*19a0*/  CS2R R38, SRZ ;  /* 0x0000000000267805 */ /* 0x000fe4000001ff00 */
[----:B------:R-:W-:Y:S02]  /*19b0*/  CS2R R40, SRZ ;  /* 0x0000000000287805 */ /* 0x000fe4000001ff00 */
[----:B------:R-:W-:Y:S01]  /*19c0*/  CS2R R42, SRZ ;  /* 0x00000000002a7805 */ /* 0x000fe2000001ff00 */
        /* <DEDUP_REMOVED lines=38> */
[----:B------:R-:W-:Y:S01]  /*1c30*/  MOV R105, RZ ;  /* 0x000000ff00697202 */ /* 0x000fe20000000f00 */
[----:B------:R-:W-:Y:S01]  /*1c40*/  UIADD3.X UR7, UPT, UPT, URZ, UR7, URZ, UP0, !UPT ;  /* 0x00000007ff077290 */ /* 0x000fe200087fe4ff */
[----:B------:R0:W-:Y:S01]  /*1c50*/  STG.E desc[UR8][R2.64+0x38], RZ ;  /* 0x000038ff02007986 */ /* 0x0001e2000c101908 */
[----:B------:R-:W-:Y:S01]  /*1c60*/  MOV R109, RZ ;  /* 0x000000ff006d7202 */ /* 0x000fe20000000f00 */
[----:B--2---:R-:W-:Y:S01]  /*1c70*/  UIADD3 UR5, UPT, UPT, -UR5, URZ, URZ ;  /* 0x000000ff05057290 */ /* 0x004fe2000fffe1ff */
[----:B------:R-:W-:Y:S01]  /*1c80*/  MOV R113, RZ ;  /* 0x000000ff00717202 */ /* 0x000fe20000000f00 */
[----:B------:R0:W-:Y:S01]  /*1c90*/  STG.E desc[UR8][R2.64+0x3c], RZ ;  /* 0x00003cff02007986 */ /* 0x0001e2000c101908 */
[----:B------:R-:W-:Y:S01]  /*1ca0*/  MOV R117, RZ ;  /* 0x000000ff00757202 */ /* 0x000fe20000000f00 */
[----:B------:R-:W-:Y:S01]  /*1cb0*/  UMOV UR4, URZ ;  /* 0x000000ff00047c82 */ /* 0x000fe20008000000 */
[----:B------:R-:W-:Y:S01]  /*1cc0*/  MOV R121, RZ ;  /* 0x000000ff00797202 */ /* 0x000fe20000000f00 */
[----:B------:R0:W-:Y:S01]  /*1cd0*/  STG.E desc[UR8][R2.64+0x40], RZ ;  /* 0x000040ff02007986 */ /* 0x0001e2000c101908 */
[----:B------:R-:W-:-:S02]  /*1ce0*/  MOV R125, RZ ;  /* 0x000000ff007d7202 */ /* 0x000fc40000000f00 */
[----:B------:R-:W-:Y:S01]  /*1cf0*/  MOV R129, RZ ;  /* 0x000000ff00817202 */ /* 0x000fe20000000f00 */
[----:B------:R0:W-:Y:S01]  /*1d00*/  STG.E desc[UR8][R2.64+0x44], RZ ;  /* 0x000044ff02007986 */ /* 0x0001e2000c101908 */
[----:B------:R-:W-:Y:S02]  /*1d10*/  MOV R133, RZ ;  /* 0x000000ff00857202 */ /* 0x000fe40000000f00 */
[----:B------:R-:W-:Y:S01]  /*1d20*/  MOV R137, RZ ;  /* 0x000000ff00897202 */ /* 0x000fe20000000f00 */
[----:B------:R0:W-:Y:S01]  /*1d30*/  STG.E desc[UR8][R2.64+0x48], RZ ;  /* 0x000048ff02007986 */ /* 0x0001e2000c101908 */
[----:B------:R-:W-:Y:S02]  /*1d40*/  MOV R141, RZ ;  /* 0x000000ff008d7202 */ /* 0x000fe40000000f00 */
        /* <DEDUP_REMOVED lines=116> */
.L_x_20:
[----:B0-----:R-:W-:Y:S02]  /*2490*/  MOV R2, UR6 ;  /* 0x0000000600027c02 */ /* 0x001fe40008000f00 */
[----:B------:R-:W-:-:S05]  /*24a0*/  MOV R3, UR7 ;  /* 0x0000000700037c02 */ /* 0x000fca0008000f00 */
[----:B------:R-:W2:Y:S01]  /*24b0*/  LDG.E R2, desc[UR8][R2.64] ;  /* 0x0000000802027981 */ /* 0x000ea2000c1e1900 */
[----:B------:R-:W-:Y:S02]  /*24c0*/  UIADD3 UR6, UP0, UPT, UR6, 0x204, URZ ;  /* 0x0000020406067890 */ /* 0x000fe4000ff1e0ff */
[----:B------:R-:W-:Y:S02]  /*24d0*/  UIADD3 UR5, UPT, UPT, UR5, 0x1, URZ ;  /* 0x0000000105057890 */ /* 0x000fe4000fffe0ff */
[----:B------:R-:W-:Y:S02]  /*24e0*/  UIADD3.X UR7, UPT, UPT, URZ, UR7, URZ, UP0, !UPT ;  /* 0x00000007ff077290 */ /* 0x000fe400087fe4ff */
[----:B------:R-:W-:Y:S01]  /*24f0*/  UISETP.NE.AND UP0, UPT, UR5, URZ, UPT ;  /* 0x000000ff0500728c */ /* 0x000fe2000bf05270 */
[----:B--2---:R-:W-:-:S13]  /*2500*/  ISETP.NE.AND P0, PT, R2, R7, PT ;  /* 0x000000070200720c */ /* 0x004fda0003f05270 */
[----:B------:R-:W-:Y:S05]  /*2510*/  @P0 BRA `(.L_x_19) ;  /* 0x0000001800140947 */ /* 0x000fea0003800000 */
[----:B------:R-:W0:Y:S08]  /*2520*/  LDC.64 R2, c[0x0][0x380] ;  /* 0x0000e000ff027b82 */ /* 0x000e300000000a00 */
[----:B------:R-:W1:Y:S01]  /*2530*/  LDC.64 R4, c[0x0][0x388] ;  /* 0x0000e200ff047b82 */ /* 0x000e620000000a00 */
[----:B0-----:R-:W-:-:S05]  /*2540*/  IMAD.WIDE R2, R7, 0x204, R2 ;  /* 0x0000020407027825 */ /* 0x001fca00078e0202 */
[----:B------:R-:W2:Y:S01]  /*2550*/  LDG.E R102, desc[UR8][R2.64] ;  /* 0x0000000802667981 */ /* 0x000ea2000c1e1900 */
[----:B-1----:R-:W-:-:S04]  /*2560*/  IMAD.WIDE R4, R7, 0x200, R4 ;  /* 0x0000020007047825 */ /* 0x002fc800078e0204 */
[----:B--2---:R-:W-:-:S05]  /*2570*/  FADD R96, R96, R102 ;  /* 0x0000006660607221 */ /* 0x004fca0000000000 */
[----:B------:R0:W-:Y:S04]  /*2580*/  STG.E desc[UR8][R4.64], R96 ;  /* 0x0000006004007986 */ /* 0x0001e8000c101908 */
[----:B------:R-:W2:Y:S02]  /*2590*/  LDG.E R102, desc[UR8][R2.64+0x4] ;  /* 0x0000040802667981 */ /* 0x000ea4000c1e1900 */
        /* <DEDUP_REMOVED lines=377> */
[----:B------:R-:W2:Y:S01]  /*3d30*/  LDG.E R102, desc[UR8][R2.64+0x1fc] ;  /* 0x0001fc0802667981 */ /* 0x000ea2000c1e1900 */
[----:B------:R-:W-:Y:S01]  /*3d40*/  UIADD3 UR4, UPT, UPT, UR4, 0x1, URZ ;  /* 0x0000000104047890 */ /* 0x000fe2000fffe0ff */
[----:B--2---:R-:W-:-:S05]  /*3d50*/  FADD R98, R98, R102 ;  /* 0x0000006662627221 */ /* 0x004fca0000000000 */
[----:B------:R0:W-:Y:S06]  /*3d60*/  STG.E desc[UR8][R4.64+0x1fc], R98 ;  /* 0x0001fc6204007986 */ /* 0x0001ec000c101908 */
.L_x_19:
[----:B------:R-:W-:Y:S05]  /*3d70*/  BRA.U UP0, `(.L_x_20) ;  /* 0xffffffe500c47547 */ /* 0x000fea000b83ffff */
[----:B0-----:R-:W0:Y:S01]  /*3d80*/  LDC.64 R4, c[0x0][0x388] ;  /* 0x0000e200ff047b82 */ /* 0x001e220000000a00 */
[----:B------:R-:W-:Y:S01]  /*3d90*/  HFMA2 R2, -RZ, RZ, 0, 0 ;  /* 0x00000000ff027431 */ /* 0x000fe200000001ff */
[----:B------:R-:W-:-:S07]  /*3da0*/  I2FP.F32.S32 R3, UR4 ;  /* 0x0000000400037c45 */ /* 0x000fce0008201400 */
.L_x_37:
[----:B01----:R-:W-:-:S04]  /*3db0*/  IMAD.WIDE R8, R7, 0x200, R4 ;  /* 0x0000020007087825 */ /* 0x003fc800078e0204 */
[----:B------:R-:W-:-:S05]  /*3dc0*/  IMAD.WIDE.U32 R8, R2, 0x4, R8 ;  /* 0x0000000402087825 */ /* 0x000fca00078e0008 */
[----:B------:R-:W2:Y:S01]  /*3dd0*/  LDG.E R0, desc[UR8][R8.64] ;  /* 0x0000000808007981 */ /* 0x000ea2000c1e1900 */
[----:B------:R-:W0:Y:S01]  /*3de0*/  MUFU.RCP R6, R3 ;  /* 0x0000000300067308 */ /* 0x000e220000001000 */
[----:B------:R-:W-:-:S04]  /*3df0*/  IADD3 R2, PT, PT, R2, 0x10, RZ ;  /* 0x0000001002027810 */ /* 0x000fc80007ffe0ff */
[----:B------:R-:W-:Y:S01]  /*3e00*/  ISETP.NE.AND P2, PT, R2, 0x80, PT ;  /* 0x000000800200780c */ /* 0x000fe20003f45270 */
[----:B0-----:R-:W-:-:S04]  /*3e10*/  FFMA R11, -R3, R6, 1 ;  /* 0x3f800000030b7423 */ /* 0x001fc80000000106 */
[----:B------:R-:W-:Y:S01]  /*3e20*/  FFMA R11, R6, R11, R6 ;  /* 0x0000000b060b7223 */ /* 0x000fe20000000006 */
[----:B--2---:R-:W0:Y:S03]  /*3e30*/  FCHK P0, R0, R3 ;  /* 0x0000000300007302 */ /* 0x004e260000000000 */
[----:B------:R-:W-:-:S04]  /*3e40*/  FFMA R6, R0, R11, RZ ;  /* 0x0000000b00067223 */ /* 0x000fc800000000ff */
[----:B------:R-:W-:-:S04]  /*3e50*/  FFMA R10, -R3, R6, R0 ;  /* 0x00000006030a7223 */ /* 0x000fc80000000100 */
[----:B------:R-:W-:Y:S01]  /*3e60*/  FFMA R11, R11, R10, R6 ;  /* 0x0000000a0b0b7223 */ /* 0x000fe20000000006 */
[----:B0-----:R-:W-:Y:S06]  /*3e70*/  @!P0 BRA `(.L_x_21) ;  /* 0x00000000000c8947 */ /* 0x001fec0003800000 */
[----:B------:R-:W-:-:S07]  /*3e80*/  MOV R14, 0x3ea0 ;  /* 0x00003ea0000e7802 */ /* 0x000fce0000000f00 */
[----:B------:R-:W-:Y:S05]  /*3e90*/  CALL.REL.NOINC `($__internal_0_$__cuda_sm3x_div_rn_noftz_f32_slowpath) ;  /* 0x0000000c006c7944 */ /* 0x000fea0003c00000 */
[----:B------:R-:W-:-:S07]  /*3ea0*/  MOV R11, R15 ;  /* 0x0000000f000b7202 */ /* 0x000fce0000000f00 */
.L_x_21:
[----:B------:R-:W2:Y:S01]  /*3eb0*/  LDG.E R10, desc[UR8][R8.64+0x4] ;  /* 0x00000408080a7981 */ /* 0x000ea2000c1e1900 */
[----:B------:R-:W0:Y:S03]  /*3ec0*/  MUFU.RCP R0, R3 ;  /* 0x0000000300007308 */ /* 0x000e260000001000 */
[----:B------:R1:W-:Y:S01]  /*3ed0*/  STG.E desc[UR8][R8.64], R11 ;  /* 0x0000000b08007986 */ /* 0x0003e2000c101908 */
[----:B0-----:R-:W-:-:S04]  /*3ee0*/  FFMA R13, -R3, R0, 1 ;  /* 0x3f800000030d7423 */ /* 0x001fc80000000100 */
[----:B------:R-:W-:Y:S01]  /*3ef0*/  FFMA R0, R0, R13, R0 ;  /* 0x0000000d00007223 */ /* 0x000fe20000000000 */
[----:B--2---:R-:W0:Y:S03]  /*3f00*/  FCHK P0, R10, R3 ;  /* 0x000000030a007302 */ /* 0x004e260000000000 */
[----:B------:R-:W-:-:S04]  /*3f10*/  FFMA R6, R0, R10, RZ ;  /* 0x0000000a00067223 */ /* 0x000fc800000000ff */
[----:B------:R-:W-:-:S04]  /*3f20*/  FFMA R13, -R3, R6, R10 ;  /* 0x00000006030d7223 */ /* 0x000fc8000000010a */
[----:B------:R-:W-:Y:S01]  /*3f30*/  FFMA R13, R0, R13, R6 ;  /* 0x0000000d000d7223 */ /* 0x000fe20000000006 */
[----:B01----:R-:W-:Y:S06]  /*3f40*/  @!P0 BRA `(.L_x_22) ;  /* 0x0000000000108947 */ /* 0x003fec0003800000 */
[----:B------:R-:W-:Y:S02]  /*3f50*/  MOV R0, R10 ;  /* 0x0000000a00007202 */ /* 0x000fe40000000f00 */
[----:B------:R-:W-:-:S07]  /*3f60*/  MOV R14, 0x3f80 ;  /* 0x00003f80000e7802 */ /* 0x000fce0000000f00 */
[----:B------:R-:W-:Y:S05]  /*3f70*/  CALL.REL.NOINC `($__internal_0_$__cuda_sm3x_div_rn_noftz_f32_slowpath) ;  /* 0x0000000c00347944 */ /* 0x000fea0003c00000 */
[----:B------:R-:W-:-:S07]  /*3f80*/  MOV R13, R15 ;  /* 0x0000000f000d7202 */ /* 0x000fce0000000f00 */
.L_x_22:
        /* <DEDUP_REMOVED lines=14> */
.L_x_23:
        /* <DEDUP_REMOVED lines=14> */
.L_x_24:
        /* <DEDUP_REMOVED lines=14> */
.L_x_25:
        /* <DEDUP_REMOVED lines=14> */
.L_x_26:
        /* <DEDUP_REMOVED lines=14> */
.L_x_27:
        /* <DEDUP_REMOVED lines=14> */
.L_x_28:
        /* <DEDUP_REMOVED lines=14> */
.L_x_29:
        /* <DEDUP_REMOVED lines=14> */
.L_x_30:
        /* <DEDUP_REMOVED lines=14> */
.L_x_31:
        /* <DEDUP_REMOVED lines=14> */
.L_x_32:
        /* <DEDUP_REMOVED lines=14> */
.L_x_33:
        /* <DEDUP_REMOVED lines=14> */
.L_x_34:
        /* <DEDUP_REMOVED lines=14> */
.L_x_35:
        /* <DEDUP_REMOVED lines=14> */
.L_x_36:
[----:B------:R1:W-:Y:S01]  /*4bd0*/  STG.E desc[UR8][R8.64+0x3c], R13 ;  /* 0x00003c0d08007986 */ /* 0x0003e2000c101908 */
[----:B------:R-:W-:Y:S05]  /*4be0*/  @P2 BRA `(.L_x_37) ;  /* 0xfffffff000702947 */ /* 0x000fea000383ffff */
[----:B------:R-:W0:Y:S01]  /*4bf0*/  LDC R0, c[0x0][0x370] ;  /* 0x0000dc00ff007b82 */ /* 0x000e220000000800 */
[----:B------:R-:W2:Y:S01]  /*4c00*/  LDCU UR4, c[0x0][0x394] ;  /* 0x00007280ff0477ac */ /* 0x000ea20008000800 */
[----:B0-----:R-:W-:-:S04]  /*4c10*/  IADD3 R7, PT, PT, R0, R7, RZ ;  /* 0x0000000700077210 */ /* 0x001fc80007ffe0ff */
[----:B--2---:R-:W-:-:S13]  /*4c20*/  ISETP.GE.AND P0, PT, R7, UR4, PT ;  /* 0x0000000407007c0c */ /* 0x004fda000bf06270 */
[----:B------:R-:W-:Y:S05]  /*4c30*/  @!P0 BRA `(.L_x_0) ;  /* 0xffffffc800b08947 */ /* 0x000fea000383ffff */
[----:B------:R-:W-:Y:S05]  /*4c40*/  EXIT ;  /* 0x000000000000794d */ /* 0x000fea0003800000 */
        .weak           $__internal_0_$__cuda_sm3x_div_rn_noftz_f32_slowpath
        .type           $__internal_0_$__cuda_sm3x_div_rn_noftz_f32_slowpath,@function
        .size           $__internal_0_$__cuda_sm3x_div_rn_noftz_f32_slowpath,(.L_x_52 - $__internal_0_$__cuda_sm3x_div_rn_noftz_f32_slowpath)
$__internal_0_$__cuda_sm3x_div_rn_noftz_f32_slowpath:
[----:B------:R-:W-:Y:S02]  /*4c50*/  SHF.R.U32.HI R10, RZ, 0x17, R3 ;  /* 0x00000017ff0a7819 */ /* 0x000fe40000011603 */
[----:B------:R-:W-:Y:S02]  /*4c60*/  SHF.R.U32.HI R6, RZ, 0x17, R0 ;  /* 0x00000017ff067819 */ /* 0x000fe40000011600 */
[----:B------:R-:W-:Y:S02]  /*4c70*/  LOP3.LUT R18, R10, 0xff, RZ, 0xc0, !PT ;  /* 0x000000ff0a127812 */ /* 0x000fe400078ec0ff */
[----:B------:R-:W-:Y:S02]  /*4c80*/  LOP3.LUT R16, R6, 0xff, RZ, 0xc0, !PT ;  /* 0x000000ff06107812 */ /* 0x000fe400078ec0ff */
[----:B------:R-:W-:Y:S02]  /*4c90*/  IADD3 R12, PT, PT, R18, -0x1, RZ ;  /* 0xffffffff120c7810 */ /* 0x000fe40007ffe0ff */
[----:B------:R-:W-:-:S02]  /*4ca0*/  IADD3 R10, PT, PT, R16, -0x1, RZ ;  /* 0xffffffff100a7810 */ /* 0x000fc40007ffe0ff */
[----:B------:R-:W-:Y:S02]  /*4cb0*/  ISETP.GT.U32.AND P0, PT, R12, 0xfd, PT ;  /* 0x000000fd0c00780c */ /* 0x000fe40003f04070 */
[----:B------:R-:W-:Y:S02]  /*4cc0*/  MOV R13, R3 ;  /* 0x00000003000d7202 */ /* 0x000fe40000000f00 */
[----:B------:R-:W-:-:S13]  /*4cd0*/  ISETP.GT.U32.OR P0, PT, R10, 0xfd, P0 ;  /* 0x000000fd0a00780c */ /* 0x000fda0000704470 */
[----:B------:R-:W-:Y:S01]  /*4ce0*/  @!P0 MOV R6, RZ ;  /* 0x000000ff00068202 */ /* 0x000fe20000000f00 */
[----:B------:R-:W-:Y:S06]  /*4cf0*/  @!P0 BRA `(.L_x_38) ;  /* 0x00000000005c8947 */ /* 0x000fec0003800000 */
[----:B------:R-:W-:Y:S02]  /*4d00*/  FSETP.GTU.FTZ.AND P0, PT, |R0|, +INF , PT ;  /* 0x7f8000000000780b */ /* 0x000fe40003f1c200 */
[----:B------:R-:W-:-:S04]  /*4d10*/  FSETP.GTU.FTZ.AND P1, PT, |R3|, +INF , PT ;  /* 0x7f8000000300780b */ /* 0x000fc80003f3c200 */
[----:B------:R-:W-:-:S13]  /*4d20*/  PLOP3.LUT P0, PT, P0, P1, PT, 0xf8, 0x8f ;  /* 0x00000000008f781c */ /* 0x000fda0000703f70 */
[----:B------:R-:W-:Y:S05]  /*4d30*/  @P0 BRA `(.L_x_39) ;  /* 0x0000000400440947 */ /* 0x000fea0003800000 */
[----:B------:R-:W-:-:S13]  /*4d40*/  LOP3.LUT P0, RZ, R13, 0x7fffffff, R0, 0xc8, !PT ;  /* 0x7fffffff0dff7812 */ /* 0x000fda000780c800 */
[----:B------:R-:W-:Y:S05]  /*4d50*/  @!P0 BRA `(.L_x_40) ;  /* 0x0000000400348947 */ /* 0x000fea0003800000 */
[C---:B------:R-:W-:Y:S02]  /*4d60*/  FSETP.NEU.FTZ.AND P4, PT, |R0|.reuse, +INF , PT ;  /* 0x7f8000000000780b */ /* 0x040fe40003f9d200 */
[----:B------:R-:W-:Y:S02]  /*4d70*/  FSETP.NEU.FTZ.AND P1, PT, |R3|, +INF , PT ;  /* 0x7f8000000300780b */ /* 0x000fe40003f3d200 */
[----:B------:R-:W-:-:S11]  /*4d80*/  FSETP.NEU.FTZ.AND P0, PT, |R0|, +INF , PT ;  /* 0x7f8000000000780b */ /* 0x000fd60003f1d200 */
[----:B------:R-:W-:Y:S05]  /*4d90*/  @!P1 BRA !P4, `(.L_x_40) ;  /* 0x0000000400249947 */ /* 0x000fea0006000000 */
[----:B------:R-:W-:-:S04]  /*4da0*/  LOP3.LUT P4, RZ, R0, 0x7fffffff, RZ, 0xc0, !PT ;  /* 0x7fffffff00ff7812 */ /* 0x000fc8000788c0ff */
[----:B------:R-:W-:-:S13]  /*4db0*/  PLOP3.LUT P1, PT, P1, P4, PT, 0x2f, 0xf2 ;  /* 0x0000000000f2781c */ /* 0x000fda0000f28577 */
[----:B------:R-:W-:Y:S05]  /*4dc0*/  @P1 BRA `(.L_x_41) ;  /* 0x0000000400101947 */ /* 0x000fea0003800000 */
[----:B------:R-:W-:-:S04]  /*4dd0*/  LOP3.LUT P1, RZ, R13, 0x7fffffff, RZ, 0xc0, !PT ;  /* 0x7fffffff0dff7812 */ /* 0x000fc8000782c0ff */
[----:B------:R-:W-:-:S13]  /*4de0*/  PLOP3.LUT P0, PT, P0, P1, PT, 0x2f, 0xf2 ;  /* 0x0000000000f2781c */ /* 0x000fda0000702577 */
[----:B------:R-:W-:Y:S05]  /*4df0*/  @P0 BRA `(.L_x_42) ;  /* 0x0000000000f80947 */ /* 0x000fea0003800000 */
[----:B------:R-:W-:Y:S02]  /*4e00*/  ISETP.GE.AND P0, PT, R10, RZ, PT ;  /* 0x000000ff0a00720c */ /* 0x000fe40003f06270 */
[----:B------:R-:W-:-:S11]  /*4e10*/  ISETP.GE.AND P1, PT, R12, RZ, PT ;  /* 0x000000ff0c00720c */ /* 0x000fd60003f26270 */
[----:B------:R-:W-:Y:S01]  /*4e20*/  @P0 MOV R6, RZ ;  /* 0x000000ff00060202 */ /* 0x000fe20000000f00 */
[----:B------:R-:W-:Y:S01]  /*4e30*/  @!P0 FFMA R0, R0, 1.84467440737095516160e+19, RZ ;  /* 0x5f80000000008823 */ /* 0x000fe200000000ff */
[----:B------:R-:W-:Y:S01]  /*4e40*/  @!P0 MOV R6, 0xffffffc0 ;  /* 0xffffffc000068802 */ /* 0x000fe20000000f00 */
[----:B------:R-:W-:-:S03]  /*4e50*/  @!P1 FFMA R13, R3, 1.84467440737095516160e+19, RZ ;  /* 0x5f800000030d9823 */ /* 0x000fc600000000ff */
[----:B------:R-:W-:-:S07]  /*4e60*/  @!P1 IADD3 R6, PT, PT, R6, 0x40, RZ ;  /* 0x0000004006069810 */ /* 0x000fce0007ffe0ff */
.L_x_38:
[----:B------:R-:W-:-:S04]  /*4e70*/  LEA R10, R18, 0xc0800000, 0x17 ;  /* 0xc0800000120a7811 */ /* 0x000fc800078eb8ff */
[----:B------:R-:W-:Y:S02]  /*4e80*/  IADD3 R10, PT, PT, -R10, R13, RZ ;  /* 0x0000000d0a0a7210 */ /* 0x000fe40007ffe1ff */
[----:B------:R-:W-:Y:S02]  /*4e90*/  IADD3 R13, PT, PT, R16, -0x7f, RZ ;  /* 0xffffff81100d7810 */ /* 0x000fe40007ffe0ff */
[----:B------:R-:W0:Y:S01]  /*4ea0*/  MUFU.RCP R12, R10 ;  /* 0x0000000a000c7308 */ /* 0x000e220000001000 */
[----:B------:R-:W-:Y:S02]  /*4eb0*/  FADD.FTZ R15, -R10, -RZ ;  /* 0x800000ff0a0f7221 */ /* 0x000fe40000010100 */
[C---:B------:R-:W-:Y:S01]  /*4ec0*/  IMAD R0, R13.reuse, -0x800000, R0 ;  /* 0xff8000000d007824 */ /* 0x040fe200078e0200 */
[----:B------:R-:W-:-:S04]  /*4ed0*/  IADD3 R13, PT, PT, R13, 0x7f, -R18 ;  /* 0x0000007f0d0d7810 */ /* 0x000fc80007ffe812 */
[----:B------:R-:W-:Y:S01]  /*4ee0*/  IADD3 R13, PT, PT, R13, R6, RZ ;  /* 0x000000060d0d7210 */ /* 0x000fe20007ffe0ff */
[----:B0-----:R-:W-:-:S04]  /*4ef0*/  FFMA R17, R12, R15, 1 ;  /* 0x3f8000000c117423 */ /* 0x001fc8000000000f */
[----:B------:R-:W-:-:S04]  /*4f00*/  FFMA R19, R12, R17, R12 ;  /* 0x000000110c137223 */ /* 0x000fc8000000000c */
[----:B------:R-:W-:-:S04]  /*4f10*/  FFMA R12, R0, R19, RZ ;  /* 0x00000013000c7223 */ /* 0x000fc800000000ff */
[----:B------:R-:W-:-:S04]  /*4f20*/  FFMA R17, R15, R12, R0 ;  /* 0x0000000c0f117223 */ /* 0x000fc80000000000 */
[----:B------:R-:W-:-:S04]  /*4f30*/  FFMA R16, R19, R17, R12 ;  /* 0x0000001113107223 */ /* 0x000fc8000000000c */
[----:B------:R-:W-:-:S04]  /*4f40*/  FFMA R15, R15, R16, R0 ;  /* 0x000000100f0f7223 */ /* 0x000fc80000000000 */
[----:B------:R-:W-:-:S05]  /*4f50*/  FFMA R12, R19, R15, R16 ;  /* 0x0000000f130c7223 */ /* 0x000fca0000000010 */
[----:B------:R-:W-:-:S04]  /*4f60*/  SHF.R.U32.HI R0, RZ, 0x17, R12 ;  /* 0x00000017ff007819 */ /* 0x000fc8000001160c */
[----:B------:R-:W-:-:S04]  /*4f70*/  LOP3.LUT R0, R0, 0xff, RZ, 0xc0, !PT ;  /* 0x000000ff00007812 */ /* 0x000fc800078ec0ff */
[----:B------:R-:W-:-:S04]  /*4f80*/  IADD3 R10, PT, PT, R0, R13, RZ ;  /* 0x0000000d000a7210 */ /* 0x000fc80007ffe0ff */
[----:B------:R-:W-:-:S04]  /*4f90*/  IADD3 R0, PT, PT, R10, -0x1, RZ ;  /* 0xffffffff0a007810 */ /* 0x000fc80007ffe0ff */
[----:B------:R-:W-:-:S13]  /*4fa0*/  ISETP.GE.U32.AND P0, PT, R0, 0xfe, PT ;  /* 0x000000fe0000780c */ /* 0x000fda0003f06070 */
[----:B------:R-:W-:Y:S05]  /*4fb0*/  @!P0 BRA `(.L_x_43) ;  /* 0x0000000000808947 */ /* 0x000fea0003800000 */
[----:B------:R-:W-:-:S13]  /*4fc0*/  ISETP.GT.AND P0, PT, R10, 0xfe, PT ;  /* 0x000000fe0a00780c */ /* 0x000fda0003f04270 */
[----:B------:R-:W-:Y:S05]  /*4fd0*/  @P0 BRA `(.L_x_44) ;  /* 0x00000000006c0947 */ /* 0x000fea0003800000 */
[----:B------:R-:W-:-:S13]  /*4fe0*/  ISETP.GE.AND P0, PT, R10, 0x1, PT ;  /* 0x000000010a00780c */ /* 0x000fda0003f06270 */
[----:B------:R-:W-:Y:S05]  /*4ff0*/  @P0 BRA `(.L_x_45) ;  /* 0x0000000000980947 */ /* 0x000fea0003800000 */
[----:B------:R-:W-:Y:S02]  /*5000*/  ISETP.GE.AND P0, PT, R10, -0x18, PT ;  /* 0xffffffe80a00780c */ /* 0x000fe40003f06270 */
[----:B------:R-:W-:-:S11]  /*5010*/  LOP3.LUT R12, R12, 0x80000000, RZ, 0xc0, !PT ;  /* 0x800000000c0c7812 */ /* 0x000fd600078ec0ff */
[----:B------:R-:W-:Y:S05]  /*5020*/  @!P0 BRA `(.L_x_45) ;  /* 0x00000000008c8947 */ /* 0x000fea0003800000 */
[CCC-:B------:R-:W-:Y:S01]  /*5030*/  FFMA.RZ R0, R19.reuse, R15.reuse, R16.reuse ;  /* 0x0000000f13007223 */ /* 0x1c0fe2000000c010 */
[CCC-:B------:R-:W-:Y:S01]  /*5040*/  FFMA.RM R13, R19.reuse, R15.reuse, R16.reuse ;  /* 0x0000000f130d7223 */ /* 0x1c0fe20000004010 */
[C---:B------:R-:W-:Y:S02]  /*5050*/  ISETP.NE.AND P4, PT, R10.reuse, RZ, PT ;  /* 0x000000ff0a00720c */ /* 0x040fe40003f85270 */
[----:B------:R-:W-:Y:S02]  /*5060*/  ISETP.NE.AND P1, PT, R10, RZ, PT ;  /* 0x000000ff0a00720c */ /* 0x000fe40003f25270 */
[----:B------:R-:W-:Y:S01]  /*5070*/  LOP3.LUT R6, R0, 0x7fffff, RZ, 0xc0, !PT ;  /* 0x007fffff00067812 */ /* 0x000fe200078ec0ff */
[----:B------:R-:W-:Y:S01]  /*5080*/  FFMA.RP R0, R19, R15, R16 ;  /* 0x0000000f13007223 */ /* 0x000fe20000008010 */
[----:B------:R-:W-:Y:S02]  /*5090*/  IADD3 R15, PT, PT, R10, 0x20, RZ ;  /* 0x000000200a0f7810 */ /* 0x000fe40007ffe0ff */
[----:B------:R-:W-:-:S02]  /*50a0*/  LOP3.LUT R6, R6, 0x800000, RZ, 0xfc, !PT ;  /* 0x0080000006067812 */ /* 0x000fc400078efcff */
[----:B------:R-:W-:Y:S02]  /*50b0*/  IADD3 R10, PT, PT, -R10, RZ, RZ ;  /* 0x000000ff0a0a7210 */ /* 0x000fe40007ffe1ff */
[----:B------:R-:W-:Y:S02]  /*50c0*/  SHF.L.U32 R15, R6, R15, RZ ;  /* 0x0000000f060f7219 */ /* 0x000fe400000006ff */
[----:B------:R-:W-:Y:S02]  /*50d0*/  FSETP.NEU.FTZ.AND P0, PT, R0, R13, PT ;  /* 0x0000000d0000720b */ /* 0x000fe40003f1d000 */
[----:B------:R-:W-:Y:S02]  /*50e0*/  SEL R13, R10, RZ, P4 ;  /* 0x000000ff0a0d7207 */ /* 0x000fe40002000000 */
[----:B------:R-:W-:Y:S02]  /*50f0*/  ISETP.NE.AND P1, PT, R15, RZ, P1 ;  /* 0x000000ff0f00720c */ /* 0x000fe40000f25270 */
[----:B------:R-:W-:-:S02]  /*5100*/  SHF.R.U32.HI R13, RZ, R13, R6 ;  /* 0x0000000dff0d7219 */ /* 0x000fc40000011606 */
[----:B------:R-:W-:Y:S02]  /*5110*/  PLOP3.LUT P0, PT, P0, P1, PT, 0xf8, 0x8f ;  /* 0x00000000008f781c */ /* 0x000fe40000703f70 */
[----:B------:R-:W-:Y:S02]  /*5120*/  SHF.R.U32.HI R15, RZ, 0x1, R13 ;  /* 0x00000001ff0f7819 */ /* 0x000fe4000001160d */
[----:B------:R-:W-:-:S04]  /*5130*/  SEL R0, RZ, 0x1, !P0 ;  /* 0x00000001ff007807 */ /* 0x000fc80004000000 */
[----:B------:R-:W-:-:S04]  /*5140*/  LOP3.LUT R0, R0, 0x1, R15, 0xf8, !PT ;  /* 0x0000000100007812 */ /* 0x000fc800078ef80f */
[----:B------:R-:W-:-:S04]  /*5150*/  LOP3.LUT R0, R0, R13, RZ, 0xc0, !PT ;  /* 0x0000000d00007212 */ /* 0x000fc800078ec0ff */
[----:B------:R-:W-:-:S04]  /*5160*/  IADD3 R15, PT, PT, R15, R0, RZ ;  /* 0x000000000f0f7210 */ /* 0x000fc80007ffe0ff */
[----:B------:R-:W-:Y:S01]  /*5170*/  LOP3.LUT R12, R15, R12, RZ, 0xfc, !PT ;  /* 0x0000000c0f0c7212 */ /* 0x000fe200078efcff */
[----:B------:R-:W-:Y:S06]  /*5180*/  BRA `(.L_x_45) ;  /* 0x0000000000347947 */ /* 0x000fec0003800000 */
.L_x_44:
[----:B------:R-:W-:-:S04]  /*5190*/  LOP3.LUT R12, R12, 0x80000000, RZ, 0xc0, !PT ;  /* 0x800000000c0c7812 */ /* 0x000fc800078ec0ff */
[----:B------:R-:W-:Y:S01]  /*51a0*/  LOP3.LUT R12, R12, 0x7f800000, RZ, 0xfc, !PT ;  /* 0x7f8000000c0c7812 */ /* 0x000fe200078efcff */
[----:B------:R-:W-:Y:S06]  /*51b0*/  BRA `(.L_x_45) ;  /* 0x0000000000287947 */ /* 0x000fec0003800000 */
.L_x_43:
[----:B------:R-:W-:Y:S01]  /*51c0*/  LEA R12, R13, R12, 0x17 ;  /* 0x0000000c0d0c7211 */ /* 0x000fe200078eb8ff */
[----:B------:R-:W-:Y:S06]  /*51d0*/  BRA `(.L_x_45) ;  /* 0x0000000000207947 */ /* 0x000fec0003800000 */
.L_x_42:
[----:B------:R-:W-:-:S04]  /*51e0*/  LOP3.LUT R0, R13, 0x80000000, R0, 0x48, !PT ;  /* 0x800000000d007812 */ /* 0x000fc800078e4800 */
[----:B------:R-:W-:Y:S01]  /*51f0*/  LOP3.LUT R12, R0, 0x7f800000, RZ, 0xfc, !PT ;  /* 0x7f800000000c7812 */ /* 0x000fe200078efcff */
[----:B------:R-:W-:Y:S06]  /*5200*/  BRA `(.L_x_45) ;  /* 0x0000000000147947 */ /* 0x000fec0003800000 */
.L_x_41:
[----:B------:R-:W-:Y:S01]  /*5210*/  LOP3.LUT R12, R13, 0x80000000, R0, 0x48, !PT ;  /* 0x800000000d0c7812 */ /* 0x000fe200078e4800 */
[----:B------:R-:W-:Y:S06]  /*5220*/  BRA `(.L_x_45) ;  /* 0x00000000000c7947 */ /* 0x000fec0003800000 */
.L_x_40:
[----:B------:R-:W0:Y:S01]  /*5230*/  MUFU.RSQ R12, -QNAN ;  /* 0xffc00000000c7908 */ /* 0x000e220000001400 */
[----:B------:R-:W-:Y:S05]  /*5240*/  BRA `(.L_x_45) ;  /* 0x0000000000047947 */ /* 0x000fea0003800000 */
.L_x_39:
[----:B------:R-:W-:-:S07]  /*5250*/  FADD.FTZ R12, R0, R3 ;  /* 0x00000003000c7221 */ /* 0x000fce0000010000 */
.L_x_45:
[----:B------:R-:W-:Y:S01]  /*5260*/  HFMA2 R13, -RZ, RZ, 0, 0 ;  /* 0x00000000ff0d7431 */ /* 0x000fe200000001ff */
[----:B0-----:R-:W-:Y:S02]  /*5270*/  MOV R15, R12 ;  /* 0x0000000c000f7202 */ /* 0x001fe40000000f00 */
[----:B------:R-:W-:-:S04]  /*5280*/  MOV R12, R14 ;  /* 0x0000000e000c7202 */ /* 0x000fc80000000f00 */
[----:B------:R-:W-:Y:S05]  /*5290*/  RET.REL.NODEC R12 `(_Z13kmeans_centerP5pointPA128_fii) ;  /* 0xffffffac0c587950 */ /* 0x000fea0003c3ffff */
.L_x_46:
[----:B------:R-:W-:-:S00]  /*52a0*/  BRA `(.L_x_46) ;  /* 0xfffffffc00fc7947 */ /* 0x000fc0000383ffff */
[----:B------:R-:W-:-:S00]  /*52b0*/  NOP ;  /* 0x0000000000007918 */ /* 0x000fc00000000000 */
        /* <DEDUP_REMOVED lines=12> */
.L_x_52:


//--------------------- .text._Z14kmeans_clusterP5pointPA128_fiiPi --------------------------
	.section	.text._Z14kmeans_clusterP5pointPA128_fiiPi,"ax",@progbits
	.align	128
.text._Z14kmeans_clusterP5pointPA128_fiiPi:
        .type           _Z14kmeans_clusterP5pointPA128_fiiPi,@function
        .size           _Z14kmeans_clusterP5pointPA128_fiiPi,(.L_x_54 - _Z14kmeans_clusterP5pointPA128_fiiPi)
        .other          _Z14kmeans_clusterP5pointPA128_fiiPi,@"STO_CUDA_ENTRY STV_DEFAULT"
_Z14kmeans_clusterP5pointPA128_fiiPi:
[----:B------:R-:W-:Y:S08]  /*0000*/  LDC R1, c[0x0][0x37c] ;  /* 0x0000df00ff017b82 */ /* 0x000ff00000000800 */
[----:B------:R-:W0:Y:S08]  /*0010*/  S2UR UR6, SR_CTAID.X ;  /* 0x00000000000679c3 */ /* 0x000e300000002500 */
[----:B------:R-:W0:Y:S02]  /*0020*/  LDC R0, c[0x0][0x390] ;  /* 0x0000e400ff007b82 */ /* 0x000e240000000800 */
[----:B0-----:R-:W-:-:S13]  /*0030*/  ISETP.LE.AND P0, PT, R0, UR6, PT ;  /* 0x0000000600007c0c */ /* 0x001fda000bf03270 */
[----:B------:R-:W-:Y:S05]  /*0040*/  @P0 EXIT ;  /* 0x000000000000094d */ /* 0x000fea0003800000 */
[----:B------:R-:W0:Y:S02]  /*0050*/  LDC R0, c[0x0][0x394] ;  /* 0x0000e500ff007b82 */ /* 0x000e240000000800 */
[----:B0-----:R-:W-:-:S13]  /*0060*/  ISETP.GE.AND P0, PT, R0, 0x1, PT ;  /* 0x000000010000780c */ /* 0x001fda0003f06270 */
[----:B------:R-:W-:Y:S05]  /*0070*/  @!P0 EXIT ;  /* 0x000000000000894d */ /* 0x000fea0003800000 */
[----:B------:R-:W0:Y:S01]  /*0080*/  LDCU.128 UR12, c[0x0][0x380] ;  /* 0x00007000ff0c77ac */ /* 0x000e220008000c00 */
[----:B------:R-:W1:Y:S01]  /*0090*/  LDCU UR16, c[0x0][0x370] ;  /* 0x00006e00ff1077ac */ /* 0x000e620008000800 */
[----:B------:R-:W2:Y:S01]  /*00a0*/  LDCU.64 UR18, c[0x0][0x358] ;  /* 0x00006b00ff1277ac */ /* 0x000ea20008000a00 */
[----:B0-----:R-:W-:Y:S02]  /*00b0*/  UIADD3 UR9, UP0, UPT, UR12, 0x20, URZ ;  /* 0x000000200c097890 */ /* 0x001fe4000ff1e0ff */
[----:B------:R-:W-:Y:S02]  /*00c0*/  UIADD3 UR7, UP1, UPT, UR14, 0x20, URZ ;  /* 0x000000200e077890 */ /* 0x000fe4000ff3e0ff */
[----:B------:R-:W-:Y:S02]  /*00d0*/  UIADD3.X UR10, UPT, UPT, URZ, UR13, URZ, UP0, !UPT ;  /* 0x0000000dff0a7290 */ /* 0x000fe400087fe4ff */
[----:B-12---:R-:W-:-:S12]  /*00e0*/  UIADD3.X UR8, UPT, UPT, URZ, UR15, URZ, UP1, !UPT ;  /* 0x0000000fff087290 */ /* 0x006fd80008ffe4ff */
.L_x_50:
[----:B0-----:R-:W0:Y:S01]  /*00f0*/  LDCU UR13, c[0x0][0x390] ;  /* 0x00007200ff0d77ac */ /* 0x001e220008000800 */
[----:B------:R-:W-:Y:S01]  /*0100*/  HFMA2 R0, -RZ, RZ, 0, 0 ;  /* 0x00000000ff007431 */ /* 0x000fe200000001ff */
[----:B------:R-:W-:Y:S01]  /*0110*/  MOV R6, 0x49800000 ;  /* 0x4980000000067802 */ /* 0x000fe20000000f00 */
[----:B------:R-:W-:Y:S01]  /*0120*/  UMOV UR4, UR9 ;  /* 0x0000000900047c82 */ /* 0x000fe20008000000 */
[----:B------:R-:W-:Y:S01]  /*0130*/  UMOV UR5, UR10 ;  /* 0x0000000a00057c82 */ /* 0x000fe20008000000 */
[----:B------:R-:W-:Y:S01]  /*0140*/  UMOV UR12, UR6 ;  /* 0x00000006000c7c82 */ /* 0x000fe20008000000 */
[----:B------:R-:W-:Y:S02]  /*0150*/  USHF.R.S32.HI UR11, URZ, 0x1f, UR6 ;  /* 0x0000001fff0b7899 */ /* 0x000fe40008011406 */
[----:B------:R-:W-:Y:S02]  /*0160*/  UIMAD.WIDE UR14, UR6, 0x204, UR4 ;  /* 0x00000204060e78a5 */ /* 0x000fe4000f8e0204 */
[----:B------:R-:W-:-:S04]  /*0170*/  UIADD3 UR6, UPT, UPT, UR16, UR6, URZ ;  /* 0x0000000610067290 */ /* 0x000fc8000fffe0ff */
[----:B0-----:R-:W-:-:S11]  /*0180*/  UISETP.GE.AND UP1, UPT, UR6, UR13, UPT ;  /* 0x0000000d0600728c */ /* 0x001fd6000bf26270 */
.L_x_48:
[----:B------:R-:W-:Y:S01]  /*0190*/  MOV R2, UR7 ;  /* 0x0000000700027c02 */ /* 0x000fe20008000f00 */
[----:B------:R-:W-:Y:S01]  /*01a0*/  UMOV UR4, URZ ;  /* 0x000000ff00047c82 */ /* 0x000fe20008000000 */
[----:B------:R-:W-:Y:S02]  /*01b0*/  MOV R3, UR8 ;  /* 0x0000000800037c02 */ /* 0x000fe40008000f00 */
[----:B------:R-:W-:Y:S02]  /*01c0*/  MOV R11, UR15 ;  /* 0x0000000f000b7c02 */ /* 0x000fe40008000f00 */
[----:B------:R-:W-:Y:S01]  /*01d0*/  MOV R5, UR15 ;  /* 0x0000000f00057c02 */ /* 0x000fe20008000f00 */
[----:B------:R-:W-:Y:S01]  /*01e0*/  IMAD.WIDE.U32 R2, R0, 0x200, R2 ;  /* 0x0000020000027825 */ /* 0x000fe200078e0002 */
[----:B------:R-:W-:Y:S02]  /*01f0*/  MOV R4, UR14 ;  /* 0x0000000e00047c02 */ /* 0x000fe40008000f00 */
[----:B------:R-:W-:-:S02]  /*0200*/  MOV R10, UR14 ;  /* 0x0000000e000a7c02 */ /* 0x000fc40008000f00 */
[----:B------:R-:W-:Y:S02]  /*0210*/  MOV R5, R11 ;  /* 0x0000000b00057202 */ /* 0x000fe40000000f00 */
[----:B------:R-:W-:-:S07]  /*0220*/  MOV R13, RZ ;  /* 0x000000ff000d7202 */ /* 0x000fce0000000f00 */
.L_x_47:
[----:B------:R-:W2:Y:S04]  /*0230*/  LDG.E R11, desc[UR18][R4.64+-0x20] ;  /* 0xffffe012040b7981 */ /* 0x000ea8000c1e1900 */
[----:B------:R-:W2:Y:S04]  /*0240*/  LDG.E R12, desc[UR18][R2.64+-0x20] ;  /* 0xffffe012020c7981 */ /* 0x000ea8000c1e1900 */
[----:B------:R-:W3:Y:S04]  /*0250*/  LDG.E R25, desc[UR18][R4.64+-0x1c] ;  /* 0xffffe41204197981 */ /* 0x000ee8000c1e1900 */
[----:B------:R-:W3:Y:S04]  /*0260*/  LDG.E R26, desc[UR18][R2.64+-0x1c] ;  /* 0xffffe412021a7981 */ /* 0x000ee8000c1e1900 */
[----:B------:R-:W4:Y:S04]  /*0270*/  LDG.E R16, desc[UR18][R4.64+-0x18] ;  /* 0xffffe81204107981 */ /* 0x000f28000c1e1900 */
[----:B------:R-:W4:Y:S04]  /*0280*/  LDG.E R17, desc[UR18][R2.64+-0x18] ;  /* 0xffffe81202117981 */ /* 0x000f28000c1e1900 */
[----:B------:R-:W5:Y:S04]  /*0290*/  LDG.E R19, desc[UR18][R4.64+-0x14] ;  /* 0xffffec1204137981 */ /* 0x000f68000c1e1900 */
        /* <DEDUP_REMOVED lines=9> */
[----:B------:R-:W5:Y:S01]  /*0330*/  LDG.E R14, desc[UR18][R2.64] ;  /* 0x00000012020e7981 */ /* 0x000f62000c1e1900 */
[----:B--2---:R-:W-:-:S03]  /*0340*/  FADD R12, R11, -R12 ;  /* 0x8000000c0b0c7221 */ /* 0x004fc60000000000 */
[----:B------:R-:W2:Y:S01]  /*0350*/  LDG.E R11, desc[UR18][R4.64] ;  /* 0x00000012040b7981 */ /* 0x000ea2000c1e1900 */
[----:B------:R-:W-:-:S03]  /*0360*/  FFMA R24, R12, R12, R13 ;  /* 0x0000000c0c187223 */ /* 0x000fc6000000000d */
[----:B------:R-:W2:Y:S01]  /*0370*/  LDG.E R13, desc[UR18][R4.64+0x4] ;  /* 0x00000412040d7981 */ /* 0x000ea2000c1e1900 */
[----:B---3--:R-:W-:-:S03]  /*0380*/  FADD R25, R25, -R26 ;  /* 0x8000001a19197221 */ /* 0x008fc60000000000 */
[----:B------:R-:W3:Y:S01]  /*0390*/  LDG.E R12, desc[UR18][R2.64+0x4] ;  /* 0x00000412020c7981 */ /* 0x000ee2000c1e1900 */
[----:B------:R-:W-:Y:S01]  /*03a0*/  FFMA R24, R25, R25, R24 ;  /* 0x0000001919187223 */ /* 0x000fe20000000018 */
[----:B----4-:R-:W-:Y:S02]  /*03b0*/  FADD R25, R16, -R17 ;  /* 0x8000001110197221 */ /* 0x010fe40000000000 */
[----:B------:R-:W4:Y:S02]  /*03c0*/  LDG.E R17, desc[UR18][R4.64+0x8] ;  /* 0x0000081204117981 */ /* 0x000f24000c1e1900 */
[----:B------:R-:W-:Y:S02]  /*03d0*/  FFMA R24, R25, R25, R24 ;  /* 0x0000001919187223 */ /* 0x000fe40000000018 */
[----:B------:R-:W4:Y:S01]  /*03e0*/  LDG.E R16, desc[UR18][R2.64+0x8] ;  /* 0x0000081202107981 */ /* 0x000f22000c1e1900 */
[----:B-----5:R-:W-:-:S03]  /*03f0*/  FADD R25, R19, -R18 ;  /* 0x8000001213197221 */ /* 0x020fc60000000000 */
[----:B------:R-:W5:Y:S01]  /*0400*/  LDG.E R19, desc[UR18][R4.64+0xc] ;  /* 0x00000c1204137981 */ /* 0x000f62000c1e1900 */
[----:B------:R-:W-:-:S03]  /*0410*/  FFMA R24, R25, R25, R24 ;  /* 0x0000001919187223 */ /* 0x000fc60000000018 */
[----:B------:R-:W5:Y:S01]  /*0420*/  LDG.E R18, desc[UR18][R2.64+0xc] ;  /* 0x00000c1202127981 */ /* 0x000f62000c1e1900 */
[----:B------:R-:W-:-:S03]  /*0430*/  FADD R25, R22, -R23 ;  /* 0x8000001716197221 */ /* 0x000fc60000000000 */
        /* <DEDUP_REMOVED lines=8> */
[----:B------:R-:W5:Y:S04]  /*04c0*/  LDG.E R15, desc[UR18][R4.64+0x18] ;  /* 0x00001812040f7981 */ /* 0x000f68000c1e1900 */
[----:B------:R-:W5:Y:S01]  /*04d0*/  LDG.E R10, desc[UR18][R2.64+0x18] ;  /* 0x00001812020a7981 */ /* 0x000f62000c1e1900 */
[----:B------:R-:W-:-:S03]  /*04e0*/  FFMA R26, R25, R25, R24 ;  /* 0x00000019191a7223 */ /* 0x000fc60000000018 */
[----:B------:R0:W5:Y:S04]  /*04f0*/  LDG.E R24, desc[UR18][R4.64+0x1c] ;  /* 0x00001c1204187981 */ /* 0x000168000c1e1900 */
[----:B------:R1:W5:Y:S01]  /*0500*/  LDG.E R25, desc[UR18][R2.64+0x1c] ;  /* 0x00001c1202197981 */ /* 0x000362000c1e1900 */
[----:B------:R-:W-:-:S04]  /*0510*/  FADD R7, R7, -R8 ;  /* 0x8000000807077221 */ /* 0x000fc80000000000 */
[----:B------:R-:W-:Y:S01]  /*0520*/  FFMA R26, R7, R7, R26 ;  /* 0x00000007071a7223 */ /* 0x000fe2000000001a */
[----:B------:R-:W-:-:S04]  /*0530*/  UIADD3 UR4, UPT, UPT, UR4, 0x10, URZ ;  /* 0x0000001004047890 */ /* 0x000fc8000fffe0ff */
[----:B------:R-:W-:Y:S01]  /*0540*/  UISETP.NE.AND UP0, UPT, UR4, 0x80, UPT ;  /* 0x000000800400788c */ /* 0x000fe2000bf05270 */
[----:B0-----:R-:W-:Y:S02]  /*0550*/  IADD3 R4, P0, PT, R4, 0x40, RZ ;  /* 0x0000004004047810 */ /* 0x001fe40007f1e0ff */
[----:B-1----:R-:W-:Y:S02]  /*0560*/  IADD3 R2, P1, PT, R2, 0x40, RZ ;  /* 0x0000004002027810 */ /* 0x002fe40007f3e0ff */
[----:B------:R-:W-:Y:S02]  /*0570*/  IADD3.X R5, PT, PT, RZ, R5, RZ, P0, !PT ;  /* 0x00000005ff057210 */ /* 0x000fe400007fe4ff */
[----:B------:R-:W-:Y:S01]  /*0580*/  IADD3.X R3, PT, PT, RZ, R3, RZ, P1, !PT ;  /* 0x00000003ff037210 */ /* 0x000fe20000ffe4ff */
[----:B--2---:R-:W-:-:S04]  /*0590*/  FADD R11, R11, -R14 ;  /* 0x8000000e0b0b7221 */ /* 0x004fc80000000000 */
[----:B------:R-:W-:Y:S01]  /*05a0*/  FFMA R26, R11, R11, R26 ;  /* 0x0000000b0b1a7223 */ /* 0x000fe2000000001a */
[----:B---3--:R-:W-:-:S04]  /*05b0*/  FADD R13, R13, -R12 ;  /* 0x8000000c0d0d7221 */ /* 0x008fc80000000000 */
[----:B------:R-:W-:Y:S01]  /*05c0*/  FFMA R26, R13, R13, R26 ;  /* 0x0000000d0d1a7223 */ /* 0x000fe2000000001a */
[----:B----4-:R-:W-:-:S04]  /*05d0*/  FADD R17, R17, -R16 ;  /* 0x8000001011117221 */ /* 0x010fc80000000000 */
[----:B------:R-:W-:Y:S01]  /*05e0*/  FFMA R26, R17, R17, R26 ;  /* 0x00000011111a7223 */ /* 0x000fe2000000001a */
[----:B-----5:R-:W-:-:S04]  /*05f0*/  FADD R19, R19, -R18 ;  /* 0x8000001213137221 */ /* 0x020fc80000000000 */
[----:B------:R-:W-:Y:S01]  /*0600*/  FFMA R26, R19, R19, R26 ;  /* 0x00000013131a7223 */ /* 0x000fe2000000001a */
[----:B------:R-:W-:-:S04]  /*0610*/  FADD R23, R22, -R23 ;  /* 0x8000001716177221 */ /* 0x000fc80000000000 */
[----:B------:R-:W-:Y:S01]  /*0620*/  FFMA R26, R23, R23, R26 ;  /* 0x00000017171a7223 */ /* 0x000fe2000000001a */
[----:B------:R-:W-:-:S04]  /*0630*/  FADD R21, R21, -R20 ;  /* 0x8000001415157221 */ /* 0x000fc80000000000 */
[----:B------:R-:W-:Y:S01]  /*0640*/  FFMA R26, R21, R21, R26 ;  /* 0x00000015151a7223 */ /* 0x000fe2000000001a */
[----:B------:R-:W-:-:S04]  /*0650*/  FADD R15, R15, -R10 ;  /* 0x8000000a0f0f7221 */ /* 0x000fc80000000000 */
[----:B------:R-:W-:Y:S01]  /*0660*/  FFMA R26, R15, R15, R26 ;  /* 0x0000000f0f1a7223 */ /* 0x000fe2000000001a */
[----:B------:R-:W-:-:S04]  /*0670*/  FADD R25, R24, -R25 ;  /* 0x8000001918197221 */ /* 0x000fc80000000000 */
[----:B------:R-:W-:Y:S01]  /*0680*/  FFMA R13, R25, R25, R26 ;  /* 0x00000019190d7223 */ /* 0x000fe2000000001a */
[----:B------:R-:W-:Y:S06]  /*0690*/  BRA.U UP0, `(.L_x_47) ;  /* 0xfffffff900e47547 */ /* 0x000fec000b83ffff */
[----:B------:R-:W0:Y:S01]  /*06a0*/  LDCU UR4, c[0x0][0x394] ;  /* 0x00007280ff0477ac */ /* 0x000e220008000800 */
[----:B------:R-:W-:-:S04]  /*06b0*/  FSETP.GEU.AND P0, PT, R13, R6, PT ;  /* 0x000000060d00720b */ /* 0x000fc80003f0e000 */
[C---:B------:R-:W-:Y:S02]  /*06c0*/  SEL R9, R0.reuse, R9, !P0 ;  /* 0x0000000900097207 */ /* 0x040fe40004000000 */
[----:B------:R-:W-:Y:S02]  /*06d0*/  IADD3 R0, PT, PT, R0, 0x1, RZ ;  /* 0x0000000100007810 */ /* 0x000fe40007ffe0ff */
[----:B------:R-:W-:Y:S02]  /*06e0*/  FSEL R6, R13, R6, !P0 ;  /* 0x000000060d067208 */ /* 0x000fe40004000000 */
[----:B0-----:R-:W-:-:S13]  /*06f0*/  ISETP.NE.AND P1, PT, R0, UR4, PT ;  /* 0x0000000400007c0c */ /* 0x001fda000bf25270 */
[----:B------:R-:W-:Y:S05]  /*0700*/  @P1 BRA `(.L_x_48) ;  /* 0xfffffff800a01947 */ /* 0x000fea000383ffff */
[----:B------:R-:W0:Y:S01]  /*0710*/  LDCU.64 UR4, c[0x0][0x380] ;  /* 0x00007000ff0477ac */ /* 0x000e220008000a00 */
[----:B------:R-:W-:Y:S02]  /*0720*/  UIMAD UR11, UR11, 0x204, URZ ;  /* 0x000002040b0b78a4 */ /* 0x000fe4000f8e02ff */
[----:B0-----:R-:W-:-:S04]  /*0730*/  UIMAD.WIDE.U32 UR4, UR12, 0x204, UR4 ;  /* 0x000002040c0478a5 */ /* 0x001fc8000f8e0004 */
[----:B------:R-:W-:Y:S02]  /*0740*/  UIADD3 UR11, UPT, UPT, UR5, UR11, URZ ;  /* 0x0000000b050b7290 */ /* 0x000fe4000fffe0ff */
[----:B------:R-:W-:Y:S02]  /*0750*/  MOV R5, UR5 ;  /* 0x0000000500057c02 */ /* 0x000fe40008000f00 */
[----:B------:R-:W-:Y:S02]  /*0760*/  MOV R4, UR4 ;  /* 0x0000000400047c02 */ /* 0x000fe40008000f00 */
[----:B------:R-:W-:-:S05]  /*0770*/  MOV R5, UR11 ;  /* 0x0000000b00057c02 */ /* 0x000fca0008000f00 */
[----:B------:R-:W2:Y:S02]  /*0780*/  LDG.E R0, desc[UR18][R4.64+0x200] ;  /* 0x0002001204007981 */ /* 0x000ea4000c1e1900 */
[----:B--2---:R-:W-:-:S13]  /*0790*/  ISETP.NE.AND P0, PT, R9, R0, PT ;  /* 0x000000000900720c */ /* 0x004fda0003f05270 */
[----:B------:R-:W-:Y:S05]  /*07a0*/  @!P0 BRA `(.L_x_49) ;  /* 0x0000000000188947 */ /* 0x000fea0003800000 */
[----:B------:R-:W0:Y:S02]  /*07b0*/  LDC.64 R2, c[0x0][0x398] ;  /* 0x0000e600ff027b82 */ /* 0x000e240000000a00 */
[----:B0-----:R-:W2:Y:S02]  /*07c0*/  LDG.E R0, desc[UR18][R2.64] ;  /* 0x0000001202007981 */ /* 0x001ea4000c1e1900 */
[----:B--2---:R-:W-:-:S13]  /*07d0*/  ISETP.NE.AND P0, PT, R0, RZ, PT ;  /* 0x000000ff0000720c */ /* 0x004fda0003f05270 */
[----:B------:R-:W-:-:S05]  /*07e0*/  @!P0 MOV R7, 0x1 ;  /* 0x0000000100078802 */ /* 0x000fca0000000f00 */
[----:B------:R0:W-:Y:S04]  /*07f0*/  @!P0 STG.E desc[UR18][R2.64], R7 ;  /* 0x0000000702008986 */ /* 0x0001e8000c101912 */
[----:B------:R0:W-:Y:S02]  /*0800*/  @!P0 STG.E desc[UR18][R4.64+0x200], R9 ;  /* 0x0002000904008986 */ /* 0x0001e4000c101912 */
.L_x_49:
[----:B------:R-:W-:Y:S05]  /*0810*/  BRA.U !UP1, `(.L_x_50) ;  /* 0xfffffff909347547 */ /* 0x000fea000b83ffff */
[----:B------:R-:W-:Y:S05]  /*0820*/  EXIT ;  /* 0x000000000000794d */ /* 0x000fea0003800000 */
.L_x_51:
        /* <DEDUP_REMOVED lines=13> */
.L_x_54:


//--------------------- .nv.shared.reserved.0     --------------------------
	.section	.nv.shared.reserved.0,"aw",@nobits
	.weak		__nv_reservedSMEM_offset_0_alias
	.size		__nv_reservedSMEM_offset_0_alias, 0, 64
	.other		__nv_reservedSMEM_offset_0_alias,@"STO_CUDA_RESERVED_SHARED STV_DEFAULT"
__nv_reservedSMEM_offset_0_alias:
	.zero		0
	.zero		64


//--------------------- .nv.constant0._Z13kmeans_centerP5pointPA128_fii --------------------------
	.section	.nv.constant0._Z13kmeans_centerP5pointPA128_fii,"a",@progbits
	.sectionflags	@""
	.align	4
.nv.constant0._Z13kmeans_centerP5pointPA128_fii:
	.zero		920


//--------------------- .nv.constant0._Z14kmeans_clusterP5pointPA128_fiiPi --------------------------
	.section	.nv.constant0._Z14kmeans_clusterP5pointPA128_fiiPi,"a",@progbits
	.sectionflags	@""
	.align	4
.nv.constant0._Z14kmeans_clusterP5pointPA128_fiiPi:
	.zero		928


//--------------------- SYMBOLS --------------------------

	.type		.nv.reservedSmem.offset0,@object
	.size		.nv.reservedSmem.offset0,0x4
